def matmul_kernel(
    a_ptr,
    b_ptr,
    c_ptr,
    M,
    N,
    K,
    stride_am,
    stride_ak,
    stride_bk,
    stride_bn,
    stride_cm,
    stride_cn,
    BLOCK_M: tl.constexpr,
    BLOCK_N: tl.constexpr,
    BLOCK_K: tl.constexpr,
    GROUP_M: tl.constexpr,
):
    pid = tl.program_id(axis=0)
    num_pid_m = tl.cdiv(M, BLOCK_M)
    num_pid_n = tl.cdiv(N, BLOCK_N)
    num_pid_in_group = GROUP_M * num_pid_n
    group_id = pid // num_pid_in_group
    first_pid_m = group_id * GROUP_M
    group_size_m = min(num_pid_m - first_pid_m, GROUP_M)
    pid_m = first_pid_m + ((pid % num_pid_in_group) % group_size_m)
    pid_n = (pid % num_pid_in_group) // group_size_m

    offs_am = (pid_m * BLOCK_M + tl.arange(0, BLOCK_M)) % M
    offs_bn = (pid_n * BLOCK_N + tl.arange(0, BLOCK_N)) % N
    offs_k = tl.arange(0, BLOCK_K)
    a_ptrs = a_ptr + offs_am[:, None] * stride_am + offs_k[None, :] * stride_ak
    b_ptrs = b_ptr + offs_k[:, None] * stride_bk + offs_bn[None, :] * stride_bn

    acc = tl.zeros((BLOCK_M, BLOCK_N), dtype=tl.float32)
    for kk in range(0, tl.cdiv(K, BLOCK_K)):
        a = tl.load(a_ptrs, mask=offs_k[None, :] < K - kk * BLOCK_K, other=0.0)
        b = tl.load(b_ptrs, mask=offs_k[:, None] < K - kk * BLOCK_K, other=0.0)
        acc = tl.dot(a, b, acc)
        a_ptrs += BLOCK_K * stride_ak
        b_ptrs += BLOCK_K * stride_bk

    c = acc.to(c_ptr.dtype.element_ty)
    offs_cm = pid_m * BLOCK_M + tl.arange(0, BLOCK_M)
    offs_cn = pid_n * BLOCK_N + tl.arange(0, BLOCK_N)
    c_ptrs = c_ptr + offs_cm[:, None] * stride_cm + offs_cn[None, :] * stride_cn
    mask = (offs_cm[:, None] < M) & (offs_cn[None, :] < N)
    tl.store(c_ptrs, c, mask=mask)

# config = {"BLOCK_K": 16, "BLOCK_M": 512, "BLOCK_N": 16, "GROUP_M": 8, "arch": "sm_90", "dtype": "bf16", "num_ctas": 1, "num_stages": 3, "num_warps": 4}
# arch = sm_90


// ===== COMPILED SASS (sm_90a) =====

	.target	sm_90a

	.elftype	@"ET_EXEC"


//--------------------- .note.nv.tkinfo           --------------------------
	.section	.note.nv.tkinfo,"",@"SHT_NOTE"
	.sectionflags	@"SHF_NOTE_NV_TKINFO"
	.tkinfo
        /*0018*/ 	.word	0x00000002
        /*0030*/ 	.string	""
        /*0030*/ 	.string	"ptxas"
        /*0030*/ 	.string	"Cuda compilation tools, release 13.0, V13.0.88"
        /*0030*/ 	.string	"Build cuda_13.0.r13.0/compiler.36424714_0"
        /*0030*/ 	.string	"-v  -suppress-debug-info  -lineinfo  -arch sm_90a "



//--------------------- .note.nv.cuinfo           --------------------------
	.section	.note.nv.cuinfo,"",@"SHT_NOTE"
	.sectionflags	@"SHF_NOTE_NV_CUINFO"
        /*0018*/ 	.short	0x0002
        /*001a*/ 	.short	0x005a
        /*001c*/ 	.short	0x0082
	.zero		2


//--------------------- .nv.info                  --------------------------
	.section	.nv.info,"",@"SHT_CUDA_INFO"
	.align	4


	//----- nvinfo : EIATTR_REGCOUNT
	.align		4
        /*0000*/ 	.byte	0x04, 0x2f
        /*0002*/ 	.short	(.L_1 - .L_0)
	.align		4
.L_0:
        /*0004*/ 	.word	index@(matmul_kernel)
        /*0008*/ 	.word	0x000000fe


	//----- nvinfo : EIATTR_FRAME_SIZE
	.align		4
.L_1:
        /*000c*/ 	.byte	0x04, 0x11
        /*000e*/ 	.short	(.L_3 - .L_2)
	.align		4
.L_2:
        /*0010*/ 	.word	index@(matmul_kernel)
        /*0014*/ 	.word	0x00000088


	//----- nvinfo : EIATTR_MIN_STACK_SIZE
	.align		4
.L_3:
        /*0018*/ 	.byte	0x04, 0x12
        /*001a*/ 	.short	(.L_5 - .L_4)
	.align		4
.L_4:
        /*001c*/ 	.word	index@(matmul_kernel)
        /*0020*/ 	.word	0x00000088
.L_5:


//--------------------- .nv.compat                --------------------------
	.section	.nv.compat,"",@"SHT_CUDA_COMPAT_INFO"
	.align	4
        /*0000*/ 	.byte	0x02, 0x09, 0x01, 0x00, 0x02, 0x02, 0x04, 0x00, 0x02, 0x05, 0x05, 0x00, 0x03, 0x07, 0x01, 0x01
        /*0010*/ 	.byte	0x02, 0x03, 0x00, 0x00, 0x02, 0x06, 0x01, 0x00, 0x04, 0x0b, 0x08, 0x00, 0x00, 0x00, 0x00, 0x00
        /*0020*/ 	.byte	0x00, 0x00, 0x00, 0x00


//--------------------- .nv.info.matmul_kernel    --------------------------
	.section	.nv.info.matmul_kernel,"",@"SHT_CUDA_INFO"
	.sectionflags	@""
	.align	4


	//----- nvinfo : EIATTR_CUDA_API_VERSION
	.align		4
        /*0000*/ 	.byte	0x04, 0x37
        /*0002*/ 	.short	(.L_7 - .L_6)
.L_6:
        /*0004*/ 	.word	0x00000082


	//----- nvinfo : EIATTR_KPARAM_INFO
	.align		4
.L_7:
        /*0008*/ 	.byte	0x04, 0x17
        /*000a*/ 	.short	(.L_9 - .L_8)
.L_8:
        /*000c*/ 	.word	0x00000000
        /*0010*/ 	.short	0x000d
        /*0012*/ 	.short	0x0048
        /*0014*/ 	.byte	0x00, 0xf4, 0x21, 0x00


	//----- nvinfo : EIATTR_KPARAM_INFO
	.align		4
.L_9:
        /*0018*/ 	.byte	0x04, 0x17
        /*001a*/ 	.short	(.L_11 - .L_10)
.L_10:
        /*001c*/ 	.word	0x00000000
        /*0020*/ 	.short	0x000c
        /*0022*/ 	.short	0x0040
        /*0024*/ 	.byte	0x00, 0xf4, 0x21, 0x00


	//----- nvinfo : EIATTR_KPARAM_INFO
	.align		4
.L_11:
        /*0028*/ 	.byte	0x04, 0x17
        /*002a*/ 	.short	(.L_13 - .L_12)
.L_12:
        /*002c*/ 	.word	0x00000000
        /*0030*/ 	.short	0x000b
        /*0032*/ 	.short	0x0038
        /*0034*/ 	.byte	0x00, 0xf0, 0x11, 0x00


	//----- nvinfo : EIATTR_KPARAM_INFO
	.align		4
.L_13:
        /*0038*/ 	.byte	0x04, 0x17
        /*003a*/ 	.short	(.L_15 - .L_14)
.L_14:
        /*003c*/ 	.word	0x00000000
        /*0040*/ 	.short	0x000a
        /*0042*/ 	.short	0x0034
        /*0044*/ 	.byte	0x00, 0xf0, 0x11, 0x00


	//----- nvinfo : EIATTR_KPARAM_INFO
	.align		4
.L_15:
        /*0048*/ 	.byte	0x04, 0x17
        /*004a*/ 	.short	(.L_17 - .L_16)
.L_16:
        /*004c*/ 	.word	0x00000000
        /*0050*/ 	.short	0x0009
        /*0052*/ 	.short	0x0030
        /*0054*/ 	.byte	0x00, 0xf0, 0x11, 0x00


	//----- nvinfo : EIATTR_KPARAM_INFO
	.align		4
.L_17:
        /*0058*/ 	.byte	0x04, 0x17
        /*005a*/ 	.short	(.L_19 - .L_18)
.L_18:
        /*005c*/ 	.word	0x00000000
        /*0060*/ 	.short	0x0008
        /*0062*/ 	.short	0x002c
        /*0064*/ 	.byte	0x00, 0xf0, 0x11, 0x00


	//----- nvinfo : EIATTR_KPARAM_INFO
	.align		4
.L_19:
        /*0068*/ 	.byte	0x04, 0x17
        /*006a*/ 	.short	(.L_21 - .L_20)
.L_20:
        /*006c*/ 	.word	0x00000000
        /*0070*/ 	.short	0x0007
        /*0072*/ 	.short	0x0028
        /*0074*/ 	.byte	0x00, 0xf0, 0x11, 0x00


	//----- nvinfo : EIATTR_KPARAM_INFO
	.align		4
.L_21:
        /*0078*/ 	.byte	0x04, 0x17
        /*007a*/ 	.short	(.L_23 - .L_22)
.L_22:
        /*007c*/ 	.word	0x00000000
        /*0080*/ 	.short	0x0006
        /*0082*/ 	.short	0x0024
        /*0084*/ 	.byte	0x00, 0xf0, 0x11, 0x00


	//----- nvinfo : EIATTR_KPARAM_INFO
	.align		4
.L_23:
        /*0088*/ 	.byte	0x04, 0x17
        /*008a*/ 	.short	(.L_25 - .L_24)
.L_24:
        /*008c*/ 	.word	0x00000000
        /*0090*/ 	.short	0x0005
        /*0092*/ 	.short	0x0020
        /*0094*/ 	.byte	0x00, 0xf0, 0x11, 0x00


	//----- nvinfo : EIATTR_KPARAM_INFO
	.align		4
.L_25:
        /*0098*/ 	.byte	0x04, 0x17
        /*009a*/ 	.short	(.L_27 - .L_26)
.L_26:
        /*009c*/ 	.word	0x00000000
        /*00a0*/ 	.short	0x0004
        /*00a2*/ 	.short	0x001c
        /*00a4*/ 	.byte	0x00, 0xf0, 0x11, 0x00


	//----- nvinfo : EIATTR_KPARAM_INFO
	.align		4
.L_27:
        /*00a8*/ 	.byte	0x04, 0x17
        /*00aa*/ 	.short	(.L_29 - .L_28)
.L_28:
        /*00ac*/ 	.word	0x00000000
        /*00b0*/ 	.short	0x0003
        /*00b2*/ 	.short	0x0018
        /*00b4*/ 	.byte	0x00, 0xf0, 0x11, 0x00


	//----- nvinfo : EIATTR_KPARAM_INFO
	.align		4
.L_29:
        /*00b8*/ 	.byte	0x04, 0x17
        /*00ba*/ 	.short	(.L_31 - .L_30)
.L_30:
        /*00bc*/ 	.word	0x00000000
        /*00c0*/ 	.short	0x0002
        /*00c2*/ 	.short	0x0010
        /*00c4*/ 	.byte	0x00, 0xf4, 0x21, 0x00


	//----- nvinfo : EIATTR_KPARAM_INFO
	.align		4
.L_31:
        /*00c8*/ 	.byte	0x04, 0x17
        /*00ca*/ 	.short	(.L_33 - .L_32)
.L_32:
        /*00cc*/ 	.word	0x00000000
        /*00d0*/ 	.short	0x0001
        /*00d2*/ 	.short	0x0008
        /*00d4*/ 	.byte	0x00, 0xf4, 0x21, 0x00


	//----- nvinfo : EIATTR_KPARAM_INFO
	.align		4
.L_33:
        /*00d8*/ 	.byte	0x04, 0x17
        /*00da*/ 	.short	(.L_35 - .L_34)
.L_34:
        /*00dc*/ 	.word	0x00000000
        /*00e0*/ 	.short	0x0000
        /*00e2*/ 	.short	0x0000
        /*00e4*/ 	.byte	0x00, 0xf4, 0x21, 0x00


	//----- nvinfo : EIATTR_SPARSE_MMA_MASK
	.align		4
.L_35:
        /*00e8*/ 	.byte	0x03, 0x50
        /*00ea*/ 	.short	0x0000


	//----- nvinfo : EIATTR_MAXREG_COUNT
	.align		4
        /*00ec*/ 	.byte	0x03, 0x1b
        /*00ee*/ 	.short	0x00ff


	//----- nvinfo : EIATTR_NUM_BARRIERS
	.align		4
        /*00f0*/ 	.byte	0x02, 0x4c
        /*00f2*/ 	.byte	0x01
	.zero		1


	//----- nvinfo : EIATTR_ANNOTATIONS
	.align		4
        /*00f4*/ 	.byte	0x04, 0x55
        /*00f6*/ 	.short	(.L_37 - .L_36)


	//   ....[0]....
.L_36:
        /*00f8*/ 	.word	0x00000001
        /*00fc*/ 	.byte	0x40, 0x12, 0x00, 0x00, 0x01, 0x00, 0x00, 0x00, 0x90, 0x12, 0x00, 0x00, 0x01, 0x00, 0x00, 0x00
        /* <DEDUP_REMOVED lines=15> */
        /*01fc*/ 	.byte	0xb0, 0x2e, 0x00, 0x00, 0x01, 0x00, 0x00, 0x00, 0xf0, 0x2e, 0x00, 0x00


	//----- nvinfo : EIATTR_MERCURY_ISA_VERSION
	.align		4
.L_37:
        /*0208*/ 	.byte	0x03, 0x5f
        /*020a*/ 	.short	0x0101


	//----- nvinfo : EIATTR_EXIT_INSTR_OFFSETS
	.align		4
        /*020c*/ 	.byte	0x04, 0x1c
        /*020e*/ 	.short	(.L_39 - .L_38)


	//   ....[0]....
.L_38:
        /*0210*/ 	.word	0x00004820


	//   ....[1]....
        /*0214*/ 	.word	0x00004850


	//----- nvinfo : EIATTR_REQNTID
	.align		4
.L_39:
        /*0218*/ 	.byte	0x04, 0x10
        /*021a*/ 	.short	(.L_41 - .L_40)
.L_40:
        /*021c*/ 	.word	0x00000080
        /*0220*/ 	.word	0x00000001
        /*0224*/ 	.word	0x00000001


	//----- nvinfo : EIATTR_CBANK_PARAM_SIZE
	.align		4
.L_41:
        /*0228*/ 	.byte	0x03, 0x19
        /*022a*/ 	.short	0x0050


	//----- nvinfo : EIATTR_PARAM_CBANK
	.align		4
        /*022c*/ 	.byte	0x04, 0x0a
        /*022e*/ 	.short	(.L_43 - .L_42)
	.align		4
.L_42:
        /*0230*/ 	.word	index@(.nv.constant0.matmul_kernel)
        /*0234*/ 	.short	0x0210
        /*0236*/ 	.short	0x0050


	//----- nvinfo : EIATTR_SW_WAR
	.align		4
.L_43:
        /*0238*/ 	.byte	0x04, 0x36
        /*023a*/ 	.short	(.L_45 - .L_44)
.L_44:
        /*023c*/ 	.word	0x00000008
.L_45:


//--------------------- .nv.callgraph             --------------------------
	.section	.nv.callgraph,"",@"SHT_CUDA_CALLGRAPH"
	.align	4
	.sectionentsize	8
	.align		4
        /*0000*/ 	.word	0x00000000
	.align		4
        /*0004*/ 	.word	0xffffffff
	.align		4
        /*0008*/ 	.word	0x00000000
	.align		4
        /*000c*/ 	.word	0xfffffffe
	.align		4
        /*0010*/ 	.word	0x00000000
	.align		4
        /*0014*/ 	.word	0xfffffffd
	.align		4
        /*0018*/ 	.word	0x00000000
	.align		4
        /*001c*/ 	.word	0xfffffffc


//--------------------- .text.matmul_kernel       --------------------------
	.section	.text.matmul_kernel,"ax",@progbits
	.align	128
        .global         matmul_kernel
        .type           matmul_kernel,@function
        .size           matmul_kernel,(.L_x_3 - matmul_kernel)
        .other          matmul_kernel,@"STO_CUDA_ENTRY STV_DEFAULT"
matmul_kernel:
.text.matmul_kernel:
[----:B------:R-:W0:Y:S08]  /*0000*/  LDC R1, c[0x0][0x28] ;  /* 0x00000a00ff017b82 */ /* 0x000e300000000800 */
[----:B------:R-:W1:Y:S01]  /*0010*/  LDC.64 R10, c[0x0][0x228] ;  /* 0x00008a00ff0a7b82 */ /* 0x000e620000000a00 */
[----:B------:R-:W2:Y:S01]  /*0020*/  S2R R5, SR_CTAID.X ;  /* 0x0000000000057919 */ /* 0x000ea20000002500 */
[----:B------:R-:W-:Y:S01]  /*0030*/  ULDC UR5, c[0x0][0x230] ;  /* 0x00008c0000057ab9 */ /* 0x000fe20000000800 */
[----:B------:R-:W-:Y:S01]  /*0040*/  UMOV UR12, 0x400 ;  /* 0x00000400000c7882 */ /* 0x000fe20000000000 */
[----:B------:R-:W-:Y:S01]  /*0050*/  UIADD3 UR5, UR5, 0xf, URZ ;  /* 0x0000000f05057890 */ /* 0x000fe2000fffe03f */
[----:B0-----:R-:W-:Y:S01]  /*0060*/  VIADD R1, R1, 0xffffff78 ;  /* 0xffffff7801017836 */ /* 0x001fe20000000000 */
[----:B------:R-:W-:Y:S01]  /*0070*/  ULDC.64 UR18, c[0x0][0x208] ;  /* 0x0000820000127ab9 */ /* 0x000fe20000000a00 */
[----:B------:R-:W-:Y:S01]  /*0080*/  CS2R R14, SRZ ;  /* 0x00000000000e7805 */ /* 0x000fe2000001ff00 */
[----:B------:R-:W0:Y:S01]  /*0090*/  S2UR UR4, SR_CgaCtaId ;  /* 0x00000000000479c3 */ /* 0x000e220000008800 */
[----:B------:R-:W-:Y:S01]  /*00a0*/  UISETP.GE.AND UP0, UPT, UR5, 0x10, UPT ;  /* 0x000000100500788c */ /* 0x000fe2000bf06270 */
[----:B------:R-:W-:-:S02]  /*00b0*/  CS2R R16, SRZ ;  /* 0x0000000000107805 */ /* 0x000fc4000001ff00 */
[----:B------:R-:W-:Y:S02]  /*00c0*/  CS2R R18, SRZ ;  /* 0x0000000000127805 */ /* 0x000fe4000001ff00 */
[----:B------:R-:W-:Y:S02]  /*00d0*/  CS2R R36, SRZ ;  /* 0x0000000000247805 */ /* 0x000fe4000001ff00 */
[----:B------:R-:W-:Y:S02]  /*00e0*/  CS2R R38, SRZ ;  /* 0x0000000000267805 */ /* 0x000fe4000001ff00 */
[----:B------:R-:W-:Y:S02]  /*00f0*/  CS2R R44, SRZ ;  /* 0x00000000002c7805 */ /* 0x000fe4000001ff00 */
[----:B------:R-:W-:Y:S02]  /*0100*/  CS2R R46, SRZ ;  /* 0x00000000002e7805 */ /* 0x000fe4000001ff00 */
[----:B------:R-:W-:-:S02]  /*0110*/  CS2R R52, SRZ ;  /* 0x0000000000347805 */ /* 0x000fc4000001ff00 */
[----:B------:R-:W-:Y:S02]  /*0120*/  CS2R R54, SRZ ;  /* 0x0000000000367805 */ /* 0x000fe4000001ff00 */
[----:B------:R-:W-:Y:S02]  /*0130*/  CS2R R88, SRZ ;  /* 0x0000000000587805 */ /* 0x000fe4000001ff00 */
[----:B------:R-:W-:Y:S02]  /*0140*/  CS2R R90, SRZ ;  /* 0x00000000005a7805 */ /* 0x000fe4000001ff00 */
[----:B------:R-:W-:Y:S02]  /*0150*/  CS2R R92, SRZ ;  /* 0x00000000005c7805 */ /* 0x000fe4000001ff00 */
[----:B------:R-:W-:Y:S02]  /*0160*/  CS2R R94, SRZ ;  /* 0x00000000005e7805 */ /* 0x000fe4000001ff00 */
[----:B------:R-:W-:-:S02]  /*0170*/  CS2R R96, SRZ ;  /* 0x0000000000607805 */ /* 0x000fc4000001ff00 */
[----:B------:R-:W-:Y:S01]  /*0180*/  CS2R R98, SRZ ;  /* 0x0000000000627805 */ /* 0x000fe2000001ff00 */
[----:B-1----:R-:W-:-:S05]  /*0190*/  VIADD R0, R11, 0xf ;  /* 0x0000000f0b007836 */ /* 0x002fca0000000000 */
[----:B------:R-:W-:Y:S01]  /*01a0*/  SHF.R.S32.HI R3, RZ, 0x1f, R0 ;  /* 0x0000001fff037819 */ /* 0x000fe20000011400 */
[----:B0-----:R-:W-:-:S03]  /*01b0*/  ULEA UR12, UR4, UR12, 0x18 ;  /* 0x0000000c040c7291 */ /* 0x001fc6000f8ec03f */
[----:B------:R-:W-:Y:S02]  /*01c0*/  LEA.HI R3, R3, R0, RZ, 0x4 ;  /* 0x0000000003037211 */ /* 0x000fe400078f20ff */
[----:B--2---:R-:W-:Y:S02]  /*01d0*/  IABS R8, R5 ;  /* 0x0000000500087213 */ /* 0x004fe40000000000 */
[----:B------:R-:W-:-:S05]  /*01e0*/  SHF.R.S32.HI R3, RZ, 0x4, R3 ;  /* 0x00000004ff037819 */ /* 0x000fca0000011403 */
[----:B------:R-:W-:-:S05]  /*01f0*/  IMAD.SHL.U32 R4, R3, 0x8, RZ ;  /* 0x0000000803047824 */ /* 0x000fca00078e00ff */
[-C--:B------:R-:W-:Y:S02]  /*0200*/  IABS R7, R4.reuse ;  /* 0x0000000400077213 */ /* 0x080fe40000000000 */
[----:B------:R-:W-:Y:S02]  /*0210*/  IABS R12, R4 ;  /* 0x00000004000c7213 */ /* 0x000fe40000000000 */
[----:B------:R-:W0:Y:S08]  /*0220*/  I2F.RP R0, R7 ;  /* 0x0000000700007306 */ /* 0x000e300000209400 */
[----:B0-----:R-:W0:Y:S02]  /*0230*/  MUFU.RCP R0, R0 ;  /* 0x0000000000007308 */ /* 0x001e240000001000 */
[----:B0-----:R-:W-:-:S02]  /*0240*/  VIADD R2, R0, 0xffffffe ;  /* 0x0ffffffe00027836 */ /* 0x001fc40000000000 */
[----:B------:R-:W-:-:S04]  /*0250*/  IMAD.MOV R0, RZ, RZ, -R12 ;  /* 0x000000ffff007224 */ /* 0x000fc800078e0a0c */
[----:B------:R0:W1:Y:S02]  /*0260*/  F2I.FTZ.U32.TRUNC.NTZ R3, R2 ;  /* 0x0000000200037305 */ /* 0x000064000021f000 */
[----:B0-----:R-:W-:Y:S02]  /*0270*/  IMAD.MOV.U32 R2, RZ, RZ, RZ ;  /* 0x000000ffff027224 */ /* 0x001fe400078e00ff */
[----:B-1----:R-:W-:-:S04]  /*0280*/  IMAD.MOV R6, RZ, RZ, -R3 ;  /* 0x000000ffff067224 */ /* 0x002fc800078e0a03 */
[----:B------:R-:W-:Y:S02]  /*0290*/  IMAD R9, R6, R7, RZ ;  /* 0x0000000706097224 */ /* 0x000fe400078e02ff */
[----:B------:R-:W-:Y:S02]  /*02a0*/  IMAD.MOV.U32 R6, RZ, RZ, R8 ;  /* 0x000000ffff067224 */ /* 0x000fe400078e0008 */
[----:B------:R-:W-:-:S06]  /*02b0*/  IMAD.HI.U32 R3, R3, R9, R2 ;  /* 0x0000000903037227 */ /* 0x000fcc00078e0002 */
[----:B------:R-:W-:-:S04]  /*02c0*/  IMAD.HI.U32 R3, R3, R6, RZ ;  /* 0x0000000603037227 */ /* 0x000fc800078e00ff */
[----:B------:R-:W-:-:S05]  /*02d0*/  IMAD R0, R3, R0, R6 ;  /* 0x0000000003007224 */ /* 0x000fca00078e0206 */
[----:B------:R-:W-:-:S13]  /*02e0*/  ISETP.GT.U32.AND P1, PT, R7, R0, PT ;  /* 0x000000000700720c */ /* 0x000fda0003f24070 */
[----:B------:R-:W-:Y:S02]  /*02f0*/  @!P1 IMAD.IADD R0, R0, 0x1, -R7 ;  /* 0x0000000100009824 */ /* 0x000fe400078e0a07 */
[----:B------:R-:W-:Y:S01]  /*0300*/  @!P1 VIADD R3, R3, 0x1 ;  /* 0x0000000103039836 */ /* 0x000fe20000000000 */
[----:B------:R-:W-:Y:S02]  /*0310*/  ISETP.NE.AND P1, PT, R4, RZ, PT ;  /* 0x000000ff0400720c */ /* 0x000fe40003f25270 */
[----:B------:R-:W-:Y:S02]  /*0320*/  ISETP.GE.U32.AND P0, PT, R0, R7, PT ;  /* 0x000000070000720c */ /* 0x000fe40003f06070 */
[----:B------:R-:W-:-:S04]  /*0330*/  LOP3.LUT R0, R5, R4, RZ, 0x3c, !PT ;  /* 0x0000000405007212 */ /* 0x000fc800078e3cff */
[----:B------:R-:W-:Y:S01]  /*0340*/  ISETP.GE.AND P2, PT, R0, RZ, PT ;  /* 0x000000ff0000720c */ /* 0x000fe20003f46270 */
[----:B------:R-:W-:-:S06]  /*0350*/  VIADD R0, R10, 0x1ff ;  /* 0x000001ff0a007836 */ /* 0x000fcc0000000000 */
[----:B------:R-:W-:-:S04]  /*0360*/  @P0 VIADD R3, R3, 0x1 ;  /* 0x0000000103030836 */ /* 0x000fc80000000000 */
[----:B------:R-:W-:Y:S01]  /*0370*/  IMAD.MOV.U32 R2, RZ, RZ, R3 ;  /* 0x000000ffff027224 */ /* 0x000fe200078e0003 */
[----:B------:R-:W-:-:S03]  /*0380*/  SHF.R.S32.HI R3, RZ, 0x1f, R0 ;  /* 0x0000001fff037819 */ /* 0x000fc60000011400 */
[----:B------:R-:W-:Y:S01]  /*0390*/  @!P2 IMAD.MOV R2, RZ, RZ, -R2 ;  /* 0x000000ffff02a224 */ /* 0x000fe200078e0a02 */
[----:B------:R-:W-:Y:S02]  /*03a0*/  @!P1 LOP3.LUT R2, RZ, R4, RZ, 0x33, !PT ;  /* 0x00000004ff029212 */ /* 0x000fe400078e33ff */
[----:B------:R-:W-:-:S03]  /*03b0*/  LEA.HI R3, R3, R0, RZ, 0x9 ;  /* 0x0000000003037211 */ /* 0x000fc600078f48ff */
[----:B------:R-:W-:Y:S02]  /*03c0*/  IMAD.SHL.U32 R6, R2, 0x8, RZ ;  /* 0x0000000802067824 */ /* 0x000fe400078e00ff */
[----:B------:R-:W-:-:S03]  /*03d0*/  IMAD.MOV R2, RZ, RZ, -R2 ;  /* 0x000000ffff027224 */ /* 0x000fc600078e0a02 */
[----:B------:R-:W-:Y:S01]  /*03e0*/  LEA.HI.SX32 R3, R3, -R6, 0x17 ;  /* 0x8000000603037211 */ /* 0x000fe200078fbaff */
[----:B------:R-:W-:-:S03]  /*03f0*/  IMAD R8, R4, R2, R5 ;  /* 0x0000000204087224 */ /* 0x000fc600078e0205 */
[----:B------:R-:W-:-:S04]  /*0400*/  VIMNMX R13, R3, 0x8, PT ;  /* 0x00000008030d7848 */ /* 0x000fc80003fe0100 */
[-C--:B------:R-:W-:Y:S02]  /*0410*/  IABS R7, R13.reuse ;  /* 0x0000000d00077213 */ /* 0x080fe40000000000 */
[----:B------:R-:W-:Y:S02]  /*0420*/  IABS R4, R13 ;  /* 0x0000000d00047213 */ /* 0x000fe40000000000 */
[----:B------:R-:W0:Y:S08]  /*0430*/  I2F.RP R0, R7 ;  /* 0x0000000700007306 */ /* 0x000e300000209400 */
[----:B0-----:R-:W0:Y:S02]  /*0440*/  MUFU.RCP R0, R0 ;  /* 0x0000000000007308 */ /* 0x001e240000001000 */
[----:B0-----:R-:W-:-:S02]  /*0450*/  VIADD R3, R0, 0xffffffe ;  /* 0x0ffffffe00037836 */ /* 0x001fc40000000000 */
[----:B------:R-:W-:-:S04]  /*0460*/  IMAD.MOV R0, RZ, RZ, -R4 ;  /* 0x000000ffff007224 */ /* 0x000fc800078e0a04 */
[----:B------:R-:W0:Y:S02]  /*0470*/  F2I.FTZ.U32.TRUNC.NTZ R3, R3 ;  /* 0x0000000300037305 */ /* 0x000e24000021f000 */
[----:B0-----:R-:W-:-:S04]  /*0480*/  IMAD.MOV R9, RZ, RZ, -R3 ;  /* 0x000000ffff097224 */ /* 0x001fc800078e0a03 */
[----:B------:R-:W-:Y:S01]  /*0490*/  IMAD.MOV.U32 R2, RZ, RZ, R9 ;  /* 0x000000ffff027224 */ /* 0x000fe200078e0009 */
[----:B------:R-:W-:-:S03]  /*04a0*/  IABS R9, R8 ;  /* 0x0000000800097213 */ /* 0x000fc60000000000 */
[----:B------:R-:W-:Y:S02]  /*04b0*/  IMAD R5, R2, R7, RZ ;  /* 0x0000000702057224 */ /* 0x000fe400078e02ff */
[----:B------:R-:W-:-:S04]  /*04c0*/  IMAD.MOV.U32 R2, RZ, RZ, RZ ;  /* 0x000000ffff027224 */ /* 0x000fc800078e00ff */
[----:B------:R-:W-:Y:S01]  /*04d0*/  IMAD.HI.U32 R2, R3, R5, R2 ;  /* 0x0000000503027227 */ /* 0x000fe200078e0002 */
[----:B------:R-:W-:-:S04]  /*04e0*/  LOP3.LUT R3, R8, R13, RZ, 0x3c, !PT ;  /* 0x0000000d08037212 */ /* 0x000fc800078e3cff */
[----:B------:R-:W-:Y:S01]  /*04f0*/  ISETP.GE.AND P2, PT, R3, RZ, PT ;  /* 0x000000ff0300720c */ /* 0x000fe20003f46270 */
[----:B------:R-:W-:-:S04]  /*0500*/  IMAD.HI.U32 R2, R2, R9, RZ ;  /* 0x0000000902027227 */ /* 0x000fc800078e00ff */
[----:B------:R-:W-:-:S05]  /*0510*/  IMAD R0, R2, R0, R9 ;  /* 0x0000000002007224 */ /* 0x000fca00078e0209 */
[----:B------:R-:W-:-:S13]  /*0520*/  ISETP.GT.U32.AND P1, PT, R7, R0, PT ;  /* 0x000000000700720c */ /* 0x000fda0003f24070 */
[----:B------:R-:W-:Y:S02]  /*0530*/  @!P1 IMAD.IADD R0, R0, 0x1, -R7 ;  /* 0x0000000100009824 */ /* 0x000fe400078e0a07 */
[----:B------:R-:W-:Y:S01]  /*0540*/  @!P1 VIADD R2, R2, 0x1 ;  /* 0x0000000102029836 */ /* 0x000fe20000000000 */
[----:B------:R-:W-:Y:S02]  /*0550*/  ISETP.NE.AND P1, PT, R13, RZ, PT ;  /* 0x000000ff0d00720c */ /* 0x000fe40003f25270 */
[----:B------:R-:W-:Y:S02]  /*0560*/  ISETP.GE.U32.AND P0, PT, R0, R7, PT ;  /* 0x000000070000720c */ /* 0x000fe40003f06070 */
[----:B------:R-:W0:Y:S11]  /*0570*/  S2R R0, SR_TID.X ;  /* 0x0000000000007919 */ /* 0x000e360000002100 */
[----:B------:R-:W-:Y:S01]  /*0580*/  @P0 VIADD R2, R2, 0x1 ;  /* 0x0000000102020836 */ /* 0x000fe20000000000 */
[----:B------:R-:W-:-:S03]  /*0590*/  PLOP3.LUT P0, PT, PT, PT, UP0, 0x80, 0x0 ;  /* 0x000000000000781c */ /* 0x000fc60003f0f008 */
[----:B------:R-:W-:-:S04]  /*05a0*/  IMAD.MOV.U32 R4, RZ, RZ, R2 ;  /* 0x000000ffff047224 */ /* 0x000fc800078e0002 */
[----:B------:R-:W-:Y:S01]  /*05b0*/  @!P2 IMAD.MOV R4, RZ, RZ, -R4 ;  /* 0x000000ffff04a224 */ /* 0x000fe200078e0a04 */
[----:B------:R-:W-:-:S05]  /*05c0*/  @!P1 LOP3.LUT R4, RZ, R13, RZ, 0x33, !PT ;  /* 0x0000000dff049212 */ /* 0x000fca00078e33ff */
[----:B------:R-:W-:Y:S02]  /*05d0*/  IMAD.MOV R2, RZ, RZ, -R4 ;  /* 0x000000ffff027224 */ /* 0x000fe400078e0a04 */
[----:B------:R-:W-:Y:S02]  /*05e0*/  IMAD.SHL.U32 R4, R4, 0x10, RZ ;  /* 0x0000001004047824 */ /* 0x000fe400078e00ff */
[----:B------:R-:W-:Y:S01]  /*05f0*/  IMAD R2, R13, R2, R8 ;  /* 0x000000020d027224 */ /* 0x000fe200078e0208 */
[----:B------:R-:W-:Y:S02]  /*0600*/  CS2R R12, SRZ ;  /* 0x00000000000c7805 */ /* 0x000fe4000001ff00 */
[----:B0-----:R-:W-:Y:S01]  /*0610*/  LOP3.LUT R3, R0, 0x7f, RZ, 0xc0, !PT ;  /* 0x0000007f00037812 */ /* 0x001fe200078ec0ff */
[----:B------:R-:W-:-:S04]  /*0620*/  IMAD.IADD R2, R6, 0x1, R2 ;  /* 0x0000000106027824 */ /* 0x000fc800078e0202 */
[----:B------:R-:W-:Y:S01]  /*0630*/  IMAD R2, R2, 0x200, R3 ;  /* 0x0000020002027824 */ /* 0x000fe200078e0203 */
[----:B------:R-:W-:-:S03]  /*0640*/  LOP3.LUT R3, R0, 0xf, RZ, 0xc0, !PT ;  /* 0x0000000f00037812 */ /* 0x000fc600078ec0ff */
[C---:B------:R-:W-:Y:S02]  /*0650*/  VIADD R5, R2.reuse, 0x80 ;  /* 0x0000008002057836 */ /* 0x040fe40000000000 */
[C---:B------:R-:W-:Y:S02]  /*0660*/  VIADD R6, R2.reuse, 0x100 ;  /* 0x0000010002067836 */ /* 0x040fe40000000000 */
[----:B------:R-:W-:Y:S01]  /*0670*/  VIADD R7, R2, 0x180 ;  /* 0x0000018002077836 */ /* 0x000fe20000000000 */
[----:B------:R-:W-:Y:S06]  /*0680*/  @!P0 BRA `(.L_x_0) ;  /* 0x0000002c00488947 */ /* 0x000fec0003800000 */
[----:B------:R-:W-:Y:S01]  /*0690*/  IABS R19, R11 ;  /* 0x0000000b00137213 */ /* 0x000fe20000000000 */
[----:B------:R-:W-:Y:S01]  /*06a0*/  ULDC UR31, c[0x0][0x234] ;  /* 0x00008d00001f7ab9 */ /* 0x000fe20000000800 */
[----:B------:R-:W-:Y:S01]  /*06b0*/  IABS R21, R10 ;  /* 0x0000000a00157213 */ /* 0x000fe20000000000 */
[----:B------:R-:W-:Y:S01]  /*06c0*/  ULDC UR29, c[0x0][0x238] ;  /* 0x00008e00001d7ab9 */ /* 0x000fe20000000800 */
[----:B------:R-:W0:Y:S01]  /*06d0*/  I2F.RP R15, R19 ;  /* 0x00000013000f7306 */ /* 0x000e220000209400 */
[----:B------:R-:W-:Y:S01]  /*06e0*/  SHF.R.U32.HI R13, RZ, 0x4, R0 ;  /* 0x00000004ff0d7819 */ /* 0x000fe20000011600 */
[----:B------:R-:W-:Y:S01]  /*06f0*/  UIMAD UR28, UR29, 0xf, URZ ;  /* 0x0000000f1d1c78a4 */ /* 0x000fe2000f8e023f */
[----:B------:R-:W-:Y:S01]  /*0700*/  IABS R20, R6 ;  /* 0x0000000600147213 */ /* 0x000fe20000000000 */
[----:B------:R-:W-:Y:S01]  /*0710*/  USHF.R.S32.HI UR6, URZ, 0x1f, UR5 ;  /* 0x0000001f3f067899 */ /* 0x000fe20008011405 */
[----:B------:R-:W-:Y:S01]  /*0720*/  SGXT.U32 R13, R13, 0x3 ;  /* 0x000000030d0d781a */ /* 0x000fe20000000000 */
[----:B------:R-:W-:Y:S01]  /*0730*/  ULDC UR13, c[0x0][0x23c] ;  /* 0x00008f00000d7ab9 */ /* 0x000fe20000000800 */
[----:B------:R-:W-:Y:S01]  /*0740*/  IABS R22, R5 ;  /* 0x0000000500167213 */ /* 0x000fe20000000000 */
[----:B------:R-:W1:Y:S01]  /*0750*/  I2F.RP R16, R21 ;  /* 0x0000001500107306 */ /* 0x000e620000209400 */
[----:B------:R-:W-:Y:S01]  /*0760*/  LOP3.LUT R25, R4, R13, RZ, 0xfc, !PT ;  /* 0x0000000d04197212 */ /* 0x000fe200078efcff */
[----:B------:R-:W-:Y:S01]  /*0770*/  IMAD.U32 R88, RZ, RZ, UR28 ;  /* 0x0000001cff587e24 */ /* 0x000fe2000f8e00ff */
[----:B------:R-:W-:Y:S01]  /*0780*/  IABS R24, R2 ;  /* 0x0000000200187213 */ /* 0x000fe20000000000 */
[----:B------:R-:W-:Y:S01]  /*0790*/  IMAD R250, R3, UR13, RZ ;  /* 0x0000000d03fa7c24 */ /* 0x000fe2000f8e02ff */
[----:B------:R-:W-:Y:S01]  /*07a0*/  LOP3.LUT R14, R25, 0x8, RZ, 0xfc, !PT ;  /* 0x00000008190e7812 */ /* 0x000fe200078efcff */
[----:B------:R-:W-:Y:S01]  /*07b0*/  ULEA.HI UR6, UR6, UR5, URZ, 0x4 ;  /* 0x0000000506067291 */ /* 0x000fe2000f8f203f */
[----:B------:R-:W-:Y:S01]  /*07c0*/  IABS R17, R25 ;  /* 0x0000001900117213 */ /* 0x000fe20000000000 */
[----:B0-----:R-:W0:Y:S01]  /*07d0*/  MUFU.RCP R15, R15 ;  /* 0x0000000f000f7308 */ /* 0x001e220000001000 */
[----:B------:R-:W-:Y:S01]  /*07e0*/  ISETP.GE.AND P3, PT, R14, RZ, PT ;  /* 0x000000ff0e00720c */ /* 0x000fe20003f66270 */
[----:B------:R-:W-:Y:S01]  /*07f0*/  ULDC.64 UR8, c[0x0][0x218] ;  /* 0x0000860000087ab9 */ /* 0x000fe20000000a00 */
[----:B------:R-:W-:-:S02]  /*0800*/  UIMAD UR5, UR29, 0xe, URZ ;  /* 0x0000000e1d0578a4 */ /* 0x000fc4000f8e023f */
[----:B------:R-:W-:Y:S01]  /*0810*/  IMAD.U32 R108, RZ, RZ, UR29 ;  /* 0x0000001dff6c7e24 */ /* 0x000fe2000f8e00ff */
[----:B------:R-:W-:Y:S01]  /*0820*/  UIMAD UR11, UR29, 0xc, URZ ;  /* 0x0000000c1d0b78a4 */ /* 0x000fe2000f8e023f */
[----:B------:R-:W-:Y:S01]  /*0830*/  CS2R R80, SRZ ;  /* 0x0000000000507805 */ /* 0x000fe2000001ff00 */
[----:B------:R-:W-:Y:S01]  /*0840*/  UIMAD UR16, UR29, 0xb, URZ ;  /* 0x0000000b1d1078a4 */ /* 0x000fe2000f8e023f */
[----:B-1----:R-:W1:Y:S01]  /*0850*/  MUFU.RCP R16, R16 ;  /* 0x0000001000107308 */ /* 0x002e620000001000 */
[----:B------:R-:W-:Y:S01]  /*0860*/  IMAD.U32 R89, RZ, RZ, UR5 ;  /* 0x00000005ff597e24 */ /* 0x000fe2000f8e00ff */
[----:B------:R-:W-:Y:S01]  /*0870*/  UIMAD UR17, UR29, 0xa, URZ ;  /* 0x0000000a1d1178a4 */ /* 0x000fe2000f8e023f */
[----:B------:R-:W-:Y:S01]  /*0880*/  IMAD.U32 R196, RZ, RZ, UR11 ;  /* 0x0000000bffc47e24 */ /* 0x000fe2000f8e00ff */
[----:B------:R-:W-:Y:S01]  /*0890*/  UIMAD UR20, UR29, 0x9, URZ ;  /* 0x000000091d1478a4 */ /* 0x000fe2000f8e023f */
[----:B------:R-:W-:Y:S01]  /*08a0*/  IMAD.U32 R188, RZ, RZ, UR16 ;  /* 0x00000010ffbc7e24 */ /* 0x000fe2000f8e00ff */
[----:B------:R-:W-:Y:S01]  /*08b0*/  USHF.L.U32 UR21, UR29, 0x3, URZ ;  /* 0x000000031d157899 */ /* 0x000fe2000800063f */
[----:B------:R-:W-:Y:S01]  /*08c0*/  CS2R R82, SRZ ;  /* 0x0000000000527805 */ /* 0x000fe2000001ff00 */
[----:B------:R-:W-:Y:S01]  /*08d0*/  UIMAD UR22, UR29, 0x7, URZ ;  /* 0x000000071d1678a4 */ /* 0x000fe2000f8e023f */
[----:B0-----:R-:W-:Y:S01]  /*08e0*/  VIADD R8, R15, 0xffffffe ;  /* 0x0ffffffe0f087836 */ /* 0x001fe20000000000 */
[----:B------:R-:W-:Y:S01]  /*08f0*/  UIMAD UR23, UR29, 0x6, URZ ;  /* 0x000000061d1778a4 */ /* 0x000fe2000f8e023f */
[----:B------:R-:W-:Y:S01]  /*0900*/  IMAD.U32 R180, RZ, RZ, UR17 ;  /* 0x00000011ffb47e24 */ /* 0x000fe2000f8e00ff */
[----:B------:R-:W-:Y:S01]  /*0910*/  UIMAD UR24, UR29, 0x5, URZ ;  /* 0x000000051d1878a4 */ /* 0x000fe2000f8e023f */
[----:B------:R0:W2:Y:S01]  /*0920*/  F2I.FTZ.U32.TRUNC.NTZ R9, R8 ;  /* 0x0000000800097305 */ /* 0x0000a2000021f000 */
[----:B------:R-:W-:Y:S01]  /*0930*/  USHF.L.U32 UR25, UR29, 0x2, URZ ;  /* 0x000000021d197899 */ /* 0x000fe2000800063f */
[----:B------:R-:W-:Y:S01]  /*0940*/  IMAD.U32 R172, RZ, RZ, UR20 ;  /* 0x00000014ffac7e24 */ /* 0x000fe2000f8e00ff */
[----:B------:R-:W-:Y:S01]  /*0950*/  UIMAD UR26, UR29, 0x3, URZ ;  /* 0x000000031d1a78a4 */ /* 0x000fe2000f8e023f */
[----:B-1----:R-:W-:Y:S01]  /*0960*/  VIADD R12, R16, 0xffffffe ;  /* 0x0ffffffe100c7836 */ /* 0x002fe20000000000 */
[----:B------:R-:W-:Y:S01]  /*0970*/  IABS R16, R14 ;  /* 0x0000000e00107213 */ /* 0x000fe20000000000 */
[----:B------:R-:W-:Y:S01]  /*0980*/  USHF.L.U32 UR27, UR29, 0x1, URZ ;  /* 0x000000011d1b7899 */ /* 0x000fe2000800063f */
[----:B------:R-:W-:Y:S01]  /*0990*/  SHF.R.S32.HI R14, RZ, 0x6, R0 ;  /* 0x00000006ff0e7819 */ /* 0x000fe20000011400 */
[----:B------:R1:W3:Y:S01]  /*09a0*/  F2I.FTZ.U32.TRUNC.NTZ R13, R12 ;  /* 0x0000000c000d7305 */ /* 0x0002e2000021f000 */
[----:B0-----:R-:W-:Y:S01]  /*09b0*/  IMAD.MOV.U32 R8, RZ, RZ, RZ ;  /* 0x000000ffff087224 */ /* 0x001fe200078e00ff */
[----:B------:R-:W-:Y:S01]  /*09c0*/  USHF.R.S32.HI UR14, URZ, 0x4, UR6 ;  /* 0x000000043f0e7899 */ /* 0x000fe20008011406 */
[----:B------:R-:W-:Y:S01]  /*09d0*/  SGXT R14, R14, 0x1 ;  /* 0x000000010e0e781a */ /* 0x000fe20000000200 */
[----:B------:R-:W-:Y:S01]  /*09e0*/  UIADD3 UR7, UR12, 0x4000, URZ ;  /* 0x000040000c077890 */ /* 0x000fe2000fffe03f */
[----:B------:R-:W-:Y:S01]  /*09f0*/  IMAD.U32 R164, RZ, RZ, UR21 ;  /* 0x00000015ffa47e24 */ /* 0x000fe2000f8e00ff */
[----:B------:R-:W-:Y:S01]  /*0a00*/  UMOV UR4, URZ ;  /* 0x0000003f00047c82 */ /* 0x000fe20008000000 */
[--C-:B--2---:R-:W-:Y:S01]  /*0a10*/  IMAD.MOV R18, RZ, RZ, -R9.reuse ;  /* 0x000000ffff127224 */ /* 0x104fe200078e0a09 */
[----:B------:R-:W-:Y:S01]  /*0a20*/  ULDC UR30, c[0x0][0x240] ;  /* 0x00009000001e7ab9 */ /* 0x000fe20000000800 */
[----:B-1----:R-:W-:Y:S01]  /*0a30*/  IMAD.MOV.U32 R12, RZ, RZ, RZ ;  /* 0x000000ffff0c7224 */ /* 0x002fe200078e00ff */
[----:B------:R-:W-:Y:S01]  /*0a40*/  USHF.R.U32.HI UR7, URZ, 0x4, UR7 ;  /* 0x000000043f077899 */ /* 0x000fe20008011607 */
[----:B------:R-:W-:Y:S01]  /*0a50*/  IMAD R15, R18, R19, RZ ;  /* 0x00000013120f7224 */ /* 0x000fe200078e02ff */
[----:B------:R-:W-:Y:S01]  /*0a60*/  ULDC UR10, c[0x0][0x230] ;  /* 0x00008c00000a7ab9 */ /* 0x000fe20000000800 */
[----:B------:R-:W-:Y:S01]  /*0a70*/  IMAD.U32 R156, RZ, RZ, UR22 ;  /* 0x00000016ff9c7e24 */ /* 0x000fe2000f8e00ff */
[----:B------:R-:W-:Y:S01]  /*0a80*/  CS2R R84, SRZ ;  /* 0x0000000000547805 */ /* 0x000fe2000001ff00 */
[----:B------:R-:W-:Y:S01]  /*0a90*/  IMAD.HI.U32 R8, R9, R15, R8 ;  /* 0x0000000f09087227 */ /* 0x000fe200078e0008 */
[----:B------:R-:W-:-:S02]  /*0aa0*/  CS2R R86, SRZ ;  /* 0x0000000000567805 */ /* 0x000fc4000001ff00 */
[----:B------:R-:W-:Y:S02]  /*0ab0*/  CS2R R72, SRZ ;  /* 0x0000000000487805 */ /* 0x000fe4000001ff00 */
[----:B------:R-:W-:Y:S01]  /*0ac0*/  CS2R R74, SRZ ;  /* 0x00000000004a7805 */ /* 0x000fe2000001ff00 */
[----:B---3--:R-:W-:Y:S01]  /*0ad0*/  IMAD.MOV R18, RZ, RZ, -R13 ;  /* 0x000000ffff127224 */ /* 0x008fe200078e0a0d */
[----:B------:R-:W-:Y:S01]  /*0ae0*/  CS2R R76, SRZ ;  /* 0x00000000004c7805 */ /* 0x000fe2000001ff00 */
[----:B------:R-:W-:Y:S01]  /*0af0*/  IMAD.HI.U32 R9, R8, R16, RZ ;  /* 0x0000001008097227 */ /* 0x000fe200078e00ff */
[----:B------:R-:W-:Y:S02]  /*0b00*/  CS2R R78, SRZ ;  /* 0x00000000004e7805 */ /* 0x000fe4000001ff00 */
[----:B------:R-:W-:Y:S02]  /*0b10*/  CS2R R64, SRZ ;  /* 0x0000000000407805 */ /* 0x000fe4000001ff00 */
[----:B------:R-:W-:Y:S01]  /*0b20*/  CS2R R66, SRZ ;  /* 0x0000000000427805 */ /* 0x000fe2000001ff00 */
[----:B------:R-:W-:Y:S01]  /*0b30*/  IMAD R23, R18, R21, RZ ;  /* 0x0000001512177224 */ /* 0x000fe200078e02ff */
[----:B------:R-:W-:Y:S01]  /*0b40*/  IABS R18, R7 ;  /* 0x0000000700127213 */ /* 0x000fe20000000000 */
[----:B------:R-:W-:Y:S01]  /*0b50*/  IMAD.MOV R15, RZ, RZ, -R9 ;  /* 0x000000ffff0f7224 */ /* 0x000fe200078e0a09 */
[----:B------:R-:W-:Y:S01]  /*0b60*/  CS2R R68, SRZ ;  /* 0x0000000000447805 */ /* 0x000fe2000001ff00 */
[----:B------:R-:W-:Y:S01]  /*0b70*/  IMAD.HI.U32 R9, R13, R23, R12 ;  /* 0x000000170d097227 */ /* 0x000fe200078e000c */
[----:B------:R-:W-:-:S02]  /*0b80*/  CS2R R70, SRZ ;  /* 0x0000000000467805 */ /* 0x000fc4000001ff00 */
[----:B------:R-:W-:Y:S02]  /*0b90*/  CS2R R56, SRZ ;  /* 0x0000000000387805 */ /* 0x000fe4000001ff00 */
[----:B------:R-:W-:Y:S01]  /*0ba0*/  CS2R R58, SRZ ;  /* 0x00000000003a7805 */ /* 0x000fe2000001ff00 */
[----:B------:R-:W-:Y:S01]  /*0bb0*/  IMAD.HI.U32 R8, R8, R17, RZ ;  /* 0x0000001108087227 */ /* 0x000fe200078e00ff */
[----:B------:R-:W-:Y:S02]  /*0bc0*/  CS2R R60, SRZ ;  /* 0x00000000003c7805 */ /* 0x000fe4000001ff00 */
[----:B------:R-:W-:Y:S02]  /*0bd0*/  CS2R R62, SRZ ;  /* 0x00000000003e7805 */ /* 0x000fe4000001ff00 */
[----:B------:R-:W-:Y:S01]  /*0be0*/  CS2R R48, SRZ ;  /* 0x0000000000307805 */ /* 0x000fe2000001ff00 */
[----:B------:R-:W-:Y:S01]  /*0bf0*/  IMAD R12, R19, R15, R16 ;  /* 0x0000000f130c7224 */ /* 0x000fe200078e0210 */
[----:B------:R-:W-:Y:S01]  /*0c00*/  CS2R R50, SRZ ;  /* 0x0000000000327805 */ /* 0x000fe2000001ff00 */
[----:B------:R-:W-:Y:S01]  /*0c10*/  IMAD.HI.U32 R13, R9, R18, RZ ;  /* 0x00000012090d7227 */ /* 0x000fe200078e00ff */
[----:B------:R-:W-:-:S02]  /*0c20*/  CS2R R52, SRZ ;  /* 0x0000000000347805 */ /* 0x000fc4000001ff00 */
[----:B------:R-:W-:Y:S02]  /*0c30*/  CS2R R54, SRZ ;  /* 0x0000000000367805 */ /* 0x000fe4000001ff00 */
[C---:B------:R-:W-:Y:S01]  /*0c40*/  ISETP.GT.U32.AND P2, PT, R19.reuse, R12, PT ;  /* 0x0000000c1300720c */ /* 0x040fe20003f44070 */
[----:B------:R-:W-:Y:S01]  /*0c50*/  IMAD.MOV R16, RZ, RZ, -R8 ;  /* 0x000000ffff107224 */ /* 0x000fe200078e0a08 */
[----:B------:R-:W-:Y:S01]  /*0c60*/  CS2R R40, SRZ ;  /* 0x0000000000287805 */ /* 0x000fe2000001ff00 */
[----:B------:R-:W-:Y:S01]  /*0c70*/  IMAD.MOV R15, RZ, RZ, -R13 ;  /* 0x000000ffff0f7224 */ /* 0x000fe200078e0a0d */
[----:B------:R-:W-:Y:S01]  /*0c80*/  CS2R R42, SRZ ;  /* 0x00000000002a7805 */ /* 0x000fe2000001ff00 */
[----:B------:R-:W-:Y:S01]  /*0c90*/  IMAD R13, R19, R16, R17 ;  /* 0x00000010130d7224 */ /* 0x000fe200078e0211 */
[----:B------:R-:W-:Y:S01]  /*0ca0*/  CS2R R44, SRZ ;  /* 0x00000000002c7805 */ /* 0x000fe2000001ff00 */
[----:B------:R-:W-:Y:S01]  /*0cb0*/  IMAD.HI.U32 R8, R9, R20, RZ ;  /* 0x0000001409087227 */ /* 0x000fe200078e00ff */
[----:B------:R-:W-:-:S02]  /*0cc0*/  CS2R R46, SRZ ;  /* 0x00000000002e7805 */ /* 0x000fc4000001ff00 */
[----:B------:R-:W-:Y:S02]  /*0cd0*/  CS2R R32, SRZ ;  /* 0x0000000000207805 */ /* 0x000fe4000001ff00 */
[----:B------:R-:W-:Y:S01]  /*0ce0*/  ISETP.GT.U32.AND P1, PT, R19, R13, PT ;  /* 0x0000000d1300720c */ /* 0x000fe20003f24070 */
[C---:B------:R-:W-:Y:S01]  /*0cf0*/  IMAD.HI.U32 R16, R9.reuse, R22, RZ ;  /* 0x0000001609107227 */ /* 0x040fe200078e00ff */
[----:B------:R-:W-:Y:S02]  /*0d00*/  CS2R R34, SRZ ;  /* 0x0000000000227805 */ /* 0x000fe4000001ff00 */
[----:B------:R-:W-:Y:S02]  /*0d10*/  CS2R R36, SRZ ;  /* 0x0000000000247805 */ /* 0x000fe4000001ff00 */
[----:B------:R-:W-:Y:S01]  /*0d20*/  CS2R R38, SRZ ;  /* 0x0000000000267805 */ /* 0x000fe2000001ff00 */
[----:B------:R-:W-:Y:S01]  /*0d30*/  IMAD.HI.U32 R9, R9, R24, RZ ;  /* 0x0000001809097227 */ /* 0x000fe200078e00ff */
[----:B------:R-:W-:-:S02]  /*0d40*/  CS2R R26, SRZ ;  /* 0x00000000001a7805 */ /* 0x000fc4000001ff00 */
[----:B------:R-:W-:Y:S02]  /*0d50*/  CS2R R28, SRZ ;  /* 0x00000000001c7805 */ /* 0x000fe4000001ff00 */
[----:B------:R-:W-:Y:S01]  /*0d60*/  CS2R R30, SRZ ;  /* 0x00000000001e7805 */ /* 0x000fe2000001ff00 */
[----:B------:R-:W-:Y:S01]  /*0d70*/  IMAD.MOV R9, RZ, RZ, -R9 ;  /* 0x000000ffff097224 */ /* 0x000fe200078e0a09 */
[----:B------:R-:W-:Y:S01]  /*0d80*/  USHF.L.U32 UR15, UR29, 0x4, URZ ;  /* 0x000000041d0f7899 */ /* 0x000fe2000800063f */
[C---:B------:R-:W-:Y:S01]  /*0d90*/  IMAD R15, R21.reuse, R15, R18 ;  /* 0x0000000f150f7224 */ /* 0x040fe200078e0212 */
[----:B------:R-:W-:Y:S01]  /*0da0*/  USHF.L.U32 UR13, UR13, 0x4, URZ ;  /* 0x000000040d0d7899 */ /* 0x000fe2000800063f */
[C---:B------:R-:W-:Y:S01]  /*0db0*/  IMAD R18, R21.reuse, R9, R24 ;  /* 0x0000000915127224 */ /* 0x040fe200078e0218 */
[----:B------:R-:W-:Y:S01]  /*0dc0*/  ULDC.64 UR16, c[0x0][0x210] ;  /* 0x0000840000107ab9 */ /* 0x000fe20000000a00 */
[--C-:B------:R-:W-:Y:S01]  /*0dd0*/  @!P2 IMAD.IADD R12, R12, 0x1, -R19.reuse ;  /* 0x000000010c0ca824 */ /* 0x100fe200078e0a13 */
[C---:B------:R-:W-:Y:S01]  /*0de0*/  ISETP.GT.U32.AND P0, PT, R21.reuse, R15, PT ;  /* 0x0000000f1500720c */ /* 0x040fe20003f04070 */
[----:B------:R-:W-:Y:S01]  /*0df0*/  IMAD.MOV R8, RZ, RZ, -R8 ;  /* 0x000000ffff087224 */ /* 0x000fe200078e0a08 */
[----:B------:R-:W-:Y:S01]  /*0e00*/  ISETP.GT.U32.AND P6, PT, R21, R18, PT ;  /* 0x000000121500720c */ /* 0x000fe20003fc4070 */
[----:B------:R-:W-:Y:S01]  /*0e10*/  IMAD.MOV R17, RZ, RZ, -R16 ;  /* 0x000000ffff117224 */ /* 0x000fe200078e0a10 */
[----:B------:R-:W-:Y:S01]  /*0e20*/  ISETP.GE.AND P2, PT, R25, RZ, PT ;  /* 0x000000ff1900720c */ /* 0x000fe20003f46270 */
[----:B------:R-:W-:Y:S01]  /*0e30*/  @!P1 IMAD.IADD R13, R13, 0x1, -R19 ;  /* 0x000000010d0d9824 */ /* 0x000fe200078e0a13 */
[----:B------:R-:W-:Y:S01]  /*0e40*/  ISETP.GT.U32.AND P1, PT, R19, R12, PT ;  /* 0x0000000c1300720c */ /* 0x000fe20003f24070 */
[C---:B------:R-:W-:Y:S01]  /*0e50*/  IMAD R16, R21.reuse, R8, R20 ;  /* 0x0000000815107224 */ /* 0x040fe200078e0214 */
[C---:B------:R-:W-:Y:S01]  /*0e60*/  LOP3.LUT R20, R0.reuse, 0x40, RZ, 0xc0, !PT ;  /* 0x0000004000147812 */ /* 0x040fe200078ec0ff */
[C---:B------:R-:W-:Y:S01]  /*0e70*/  IMAD R17, R21.reuse, R17, R22 ;  /* 0x0000001115117224 */ /* 0x040fe200078e0216 */
[----:B------:R-:W-:Y:S01]  /*0e80*/  CS2R R24, SRZ ;  /* 0x0000000000187805 */ /* 0x000fe2000001ff00 */
[----:B------:R-:W-:Y:S01]  /*0e90*/  IMAD.SHL.U32 R8, R0, 0x2, RZ ;  /* 0x0000000200087824 */ /* 0x000fe200078e00ff */
[----:B------:R-:W-:Y:S01]  /*0ea0*/  ISETP.GT.U32.AND P4, PT, R21, R16, PT ;  /* 0x000000101500720c */ /* 0x000fe20003f84070 */
[--C-:B------:R-:W-:Y:S01]  /*0eb0*/  @!P0 IMAD.IADD R15, R15, 0x1, -R21.reuse ;  /* 0x000000010f0f8824 */ /* 0x100fe200078e0a15 */
[----:B------:R-:W-:Y:S01]  /*0ec0*/  ISETP.GT.U32.AND P5, PT, R21, R17, PT ;  /* 0x000000111500720c */ /* 0x000fe20003fa4070 */
[----:B------:R-:W-:Y:S01]  /*0ed0*/  @!P6 IMAD.IADD R18, R18, 0x1, -R21 ;  /* 0x000000011212e824 */ /* 0x000fe200078e0a15 */
[----:B------:R-:W-:Y:S01]  /*0ee0*/  ISETP.GT.U32.AND P0, PT, R19, R13, PT ;  /* 0x0000000d1300720c */ /* 0x000fe20003f04070 */
[----:B------:R-:W-:Y:S01]  /*0ef0*/  IMAD.U32 R148, RZ, RZ, UR23 ;  /* 0x00000017ff947e24 */ /* 0x000fe2000f8e00ff */
[----:B------:R-:W-:Y:S01]  /*0f00*/  LOP3.LUT R9, R8, 0x7e, RZ, 0xc0, !PT ;  /* 0x0000007e08097812 */ /* 0x000fe200078ec0ff */
[----:B------:R-:W-:Y:S01]  /*0f10*/  @!P1 IMAD.IADD R12, R12, 0x1, -R19 ;  /* 0x000000010c0c9824 */ /* 0x000fe200078e0a13 */
[----:B------:R-:W-:Y:S01]  /*0f20*/  ISETP.GT.U32.AND P1, PT, R21, R18, PT ;  /* 0x000000121500720c */ /* 0x000fe20003f24070 */
[----:B------:R-:W-:Y:S01]  /*0f30*/  IMAD.U32 R140, RZ, RZ, UR24 ;  /* 0x00000018ff8c7e24 */ /* 0x000fe2000f8e00ff */
[----:B------:R-:W-:Y:S01]  /*0f40*/  UMOV UR11, 0xc0000010 ;  /* 0xc0000010000b7882 */ /* 0x000fe20000000000 */
[----:B------:R-:W-:Y:S01]  /*0f50*/  @!P3 IMAD.MOV R12, RZ, RZ, -R12 ;  /* 0x000000ffff0cb224 */ /* 0x000fe200078e0a0c */
[----:B------:R-:W-:Y:S01]  /*0f60*/  ISETP.GE.AND P3, PT, R5, RZ, PT ;  /* 0x000000ff0500720c */ /* 0x000fe20003f66270 */
[--C-:B------:R-:W-:Y:S01]  /*0f70*/  @!P4 IMAD.IADD R16, R16, 0x1, -R21.reuse ;  /* 0x000000011010c824 */ /* 0x100fe200078e0a15 */
[----:B------:R-:W-:Y:S01]  /*0f80*/  ISETP.GT.U32.AND P4, PT, R21, R15, PT ;  /* 0x0000000f1500720c */ /* 0x000fe20003f84070 */
[----:B------:R-:W-:-:S02]  /*0f90*/  @!P5 IMAD.IADD R17, R17, 0x1, -R21 ;  /* 0x000000011111d824 */ /* 0x000fc400078e0a15 */
[----:B------:R-:W-:Y:S01]  /*0fa0*/  @!P0 IMAD.IADD R13, R13, 0x1, -R19 ;  /* 0x000000010d0d8824 */ /* 0x000fe200078e0a13 */
[C---:B------:R-:W-:Y:S01]  /*0fb0*/  ISETP.GT.U32.AND P5, PT, R21.reuse, R16, PT ;  /* 0x000000101500720c */ /* 0x040fe20003fa4070 */
[----:B------:R-:W-:Y:S01]  /*0fc0*/  IMAD R8, R20, 0x20, R9 ;  /* 0x0000002014087824 */ /* 0x000fe200078e0209 */
[----:B------:R-:W-:Y:S01]  /*0fd0*/  ISETP.GT.U32.AND P6, PT, R21, R17, PT ;  /* 0x000000111500720c */ /* 0x000fe20003fc4070 */
[----:B------:R-:W-:Y:S01]  /*0fe0*/  @!P1 IMAD.IADD R18, R18, 0x1, -R21 ;  /* 0x0000000112129824 */ /* 0x000fe200078e0a15 */
[----:B------:R-:W-:Y:S01]  /*0ff0*/  ISETP.GE.AND P1, PT, R7, RZ, PT ;  /* 0x000000ff0700720c */ /* 0x000fe20003f26270 */
[----:B------:R-:W-:Y:S01]  /*1000*/  @!P2 IMAD.MOV R13, RZ, RZ, -R13 ;  /* 0x000000ffff0da224 */ /* 0x000fe200078e0a0d */
[----:B------:R-:W-:Y:S01]  /*1010*/  ISETP.GE.AND P2, PT, R6, RZ, PT ;  /* 0x000000ff0600720c */ /* 0x000fe20003f46270 */
[----:B------:R-:W-:Y:S01]  /*1020*/  IMAD.U32 R132, RZ, RZ, UR25 ;  /* 0x00000019ff847e24 */ /* 0x000fe2000f8e00ff */
[----:B------:R-:W-:Y:S01]  /*1030*/  ISETP.NE.AND P0, PT, R11, RZ, PT ;  /* 0x000000ff0b00720c */ /* 0x000fe20003f05270 */
[--C-:B------:R-:W-:Y:S01]  /*1040*/  @!P4 IMAD.IADD R15, R15, 0x1, -R21.reuse ;  /* 0x000000010f0fc824 */ /* 0x100fe200078e0a15 */
[----:B------:R-:W-:Y:S01]  /*1050*/  ISETP.GE.AND P4, PT, R2, RZ, PT ;  /* 0x000000ff0200720c */ /* 0x000fe20003f86270 */
[----:B------:R-:W-:Y:S01]  /*1060*/  IMAD.U32 R124, RZ, RZ, UR26 ;  /* 0x0000001aff7c7e24 */ /* 0x000fe2000f8e00ff */
[----:B------:R-:W-:Y:S01]  /*1070*/  LOP3.LUT R11, RZ, R11, RZ, 0x33, !PT ;  /* 0x0000000bff0b7212 */ /* 0x000fe200078e33ff */
[--C-:B------:R-:W-:Y:S01]  /*1080*/  @!P5 IMAD.IADD R16, R16, 0x1, -R21.reuse ;  /* 0x000000011010d824 */ /* 0x100fe200078e0a15 */
[----:B------:R-:W-:Y:S01]  /*1090*/  LEA R251, P5, R250, UR8, 0x1 ;  /* 0x00000008fafb7c11 */ /* 0x000fe2000f8a08ff */
[----:B------:R-:W-:Y:S01]  /*10a0*/  @!P6 IMAD.IADD R17, R17, 0x1, -R21 ;  /* 0x000000011111e824 */ /* 0x000fe200078e0a15 */
[C---:B------:R-:W-:Y:S01]  /*10b0*/  SEL R12, R11.reuse, R12, !P0 ;  /* 0x0000000c0b0c7207 */ /* 0x040fe20004000000 */
[----:B------:R-:W-:Y:S01]  /*10c0*/  @!P1 IMAD.MOV R15, RZ, RZ, -R15 ;  /* 0x000000ffff0f9224 */ /* 0x000fe200078e0a0f */
[----:B------:R-:W-:Y:S01]  /*10d0*/  SEL R11, R11, R13, !P0 ;  /* 0x0000000d0b0b7207 */ /* 0x000fe20004000000 */
[----:B------:R-:W-:Y:S01]  /*10e0*/  @!P2 IMAD.MOV R16, RZ, RZ, -R16 ;  /* 0x000000ffff10a224 */ /* 0x000fe200078e0a10 */
[----:B------:R-:W-:Y:S01]  /*10f0*/  ISETP.NE.AND P0, PT, R10, RZ, PT ;  /* 0x000000ff0a00720c */ /* 0x000fe20003f05270 */
[----:B------:R-:W-:Y:S01]  /*1100*/  @!P3 IMAD.MOV R17, RZ, RZ, -R17 ;  /* 0x000000ffff11b224 */ /* 0x000fe200078e0a11 */
[----:B------:R-:W-:Y:S01]  /*1110*/  LOP3.LUT R10, RZ, R10, RZ, 0x33, !PT ;  /* 0x0000000aff0a7212 */ /* 0x000fe200078e33ff */
[----:B------:R-:W-:Y:S01]  /*1120*/  @!P4 IMAD.MOV R18, RZ, RZ, -R18 ;  /* 0x000000ffff12c224 */ /* 0x000fe200078e0a12 */
[----:B------:R-:W-:Y:S01]  /*1130*/  LEA.HI.X.SX32 R250, R250, UR9, 0x1, P5 ;  /* 0x00000009fafa7c11 */ /* 0x000fe2000a8f0eff */
[----:B------:R-:W-:Y:S01]  /*1140*/  UIMAD UR9, UR29, 0xd, URZ ;  /* 0x0000000d1d0978a4 */ /* 0x000fe2000f8e023f */
[C---:B------:R-:W-:Y:S01]  /*1150*/  SEL R20, R10.reuse, R15, !P0 ;  /* 0x0000000f0a147207 */ /* 0x040fe20004000000 */
[----:B------:R-:W-:Y:S01]  /*1160*/  USHF.R.U32.HI UR8, URZ, 0x4, UR12 ;  /* 0x000000043f087899 */ /* 0x000fe2000801160c */
[C---:B------:R-:W-:Y:S01]  /*1170*/  SEL R21, R10.reuse, R16, !P0 ;  /* 0x000000100a157207 */ /* 0x040fe20004000000 */
[----:B------:R-:W-:Y:S01]  /*1180*/  IMAD.U32 R116, RZ, RZ, UR27 ;  /* 0x0000001bff747e24 */ /* 0x000fe2000f8e00ff */
[----:B------:R-:W-:Y:S01]  /*1190*/  SEL R22, R10, R17, !P0 ;  /* 0x000000110a167207 */ /* 0x000fe20004000000 */
[----:B------:R-:W-:Y:S01]  /*11a0*/  IMAD R20, R20, UR31, RZ ;  /* 0x0000001f14147c24 */ /* 0x000fe2000f8e02ff */
[----:B------:R-:W-:Y:S01]  /*11b0*/  SEL R23, R10, R18, !P0 ;  /* 0x000000120a177207 */ /* 0x000fe20004000000 */
[----:B------:R-:W-:Y:S01]  /*11c0*/  IMAD R21, R21, UR31, RZ ;  /* 0x0000001f15157c24 */ /* 0x000fe2000f8e02ff */
[----:B------:R-:W-:Y:S01]  /*11d0*/  USGXT.U32 UR8, UR8, 0xe ;  /* 0x0000000e0808789a */ /* 0x000fe20008000000 */
[----:B------:R-:W-:Y:S01]  /*11e0*/  IMAD R22, R22, UR31, RZ ;  /* 0x0000001f16167c24 */ /* 0x000fe2000f8e02ff */
[----:B------:R-:W-:Y:S01]  /*11f0*/  LOP3.LUT R9, R9, 0x90, R14, 0x78, !PT ;  /* 0x0000009009097812 */ /* 0x000fe200078e780e */
[----:B------:R-:W-:Y:S01]  /*1200*/  IMAD.WIDE R96, R20, 0x2, RZ ;  /* 0x0000000214607825 */ /* 0x000fe200078e02ff */
[----:B------:R-:W-:Y:S01]  /*1210*/  UIADD3 UR6, UP0, UR8, 0x80, URZ ;  /* 0x0000008008067890 */ /* 0x000fe2000ff1e03f */
[----:B------:R-:W-:-:S02]  /*1220*/  LOP3.LUT R13, R8, 0x10, RZ, 0x3c, !PT ;  /* 0x00000010080d7812 */ /* 0x000fc400078e3cff */
[----:B------:R-:W-:Y:S01]  /*1230*/  IMAD R23, R23, UR31, RZ ;  /* 0x0000001f17177c24 */ /* 0x000fe2000f8e02ff */
[----:B------:R-:W-:Y:S01]  /*1240*/  STL.64 [R1+0x60], R96 ;  /* 0x0000606001007387 */ /* 0x000fe20000100a00 */
[----:B------:R-:W-:Y:S01]  /*1250*/  IMAD.WIDE R94, R21, 0x2, RZ ;  /* 0x00000002155e7825 */ /* 0x000fe200078e02ff */
[----:B------:R-:W-:Y:S01]  /*1260*/  UIADD3.X UR5, UR4, 0x40000040, URZ, UP0, !UPT ;  /* 0x4000004004057890 */ /* 0x000fe200087fe43f */
[----:B------:R-:W-:Y:S02]  /*1270*/  LOP3.LUT R14, R8, 0x20, RZ, 0x3c, !PT ;  /* 0x00000020080e7812 */ /* 0x000fe400078e3cff */
[----:B------:R-:W-:Y:S01]  /*1280*/  IMAD.WIDE R92, R22, 0x2, RZ ;  /* 0x00000002165c7825 */ /* 0x000fe200078e02ff */
[----:B------:R-:W-:Y:S01]  /*1290*/  STL.64 [R1+0x50], R94 ;  /* 0x0000505e01007387 */ /* 0x000fe20000100a00 */
[C---:B------:R-:W-:Y:S01]  /*12a0*/  LOP3.LUT R15, R8.reuse, 0x30, RZ, 0x3c, !PT ;  /* 0x00000030080f7812 */ /* 0x040fe200078e3cff */
[----:B------:R-:W-:Y:S01]  /*12b0*/  UMOV UR4, UR6 ;  /* 0x0000000600047c82 */ /* 0x000fe20008000000 */
[----:B------:R-:W-:Y:S01]  /*12c0*/  IMAD.WIDE R90, R23, 0x2, RZ ;  /* 0x00000002175a7825 */ /* 0x000fe200078e02ff */
[----:B------:R-:W-:Y:S01]  /*12d0*/  STL.64 [R1+0x40], R92 ;  /* 0x0000405c01007387 */ /* 0x000fe20000100a00 */
[----:B------:R-:W-:Y:S01]  /*12e0*/  LOP3.LUT R16, R8, 0x40, RZ, 0x3c, !PT ;  /* 0x0000004008107812 */ /* 0x000fe200078e3cff */
[----:B------:R-:W-:Y:S01]  /*12f0*/  UIADD3.64 UR40, UR4, 0x80, URZ ;  /* 0x0000008004287897 */ /* 0x000fe2000fffe03f */
[----:B------:R-:W-:Y:S01]  /*1300*/  IMAD.WIDE R20, R88, 0x2, R96 ;  /* 0x0000000258147825 */ /* 0x000fe200078e0260 */
[----:B------:R-:W-:Y:S01]  /*1310*/  STL.64 [R1+0x30], R90 ;  /* 0x0000305a01007387 */ /* 0x000fe20000100a00 */
[----:B------:R-:W-:Y:S01]  /*1320*/  LOP3.LUT R17, R8, 0x50, RZ, 0x3c, !PT ;  /* 0x0000005008117812 */ /* 0x000fe200078e3cff */
[----:B------:R-:W-:Y:S01]  /*1330*/  UIADD3.64 UR36, UR4, 0x100, URZ ;  /* 0x0000010004247897 */ /* 0x000fe2000fffe03f */
[----:B------:R-:W-:Y:S01]  /*1340*/  IMAD.WIDE R22, R88, 0x2, R94 ;  /* 0x0000000258167825 */ /* 0x000fe200078e025e */
[----:B------:R0:W-:Y:S01]  /*1350*/  STL.64 [R1+0x58], R20 ;  /* 0x0000581401007387 */ /* 0x0001e20000100a00 */
[----:B------:R-:W-:Y:S01]  /*1360*/  LOP3.LUT R18, R8, 0x60, RZ, 0x3c, !PT ;  /* 0x0000006008127812 */ /* 0x000fe200078e3cff */
[----:B------:R-:W-:Y:S01]  /*1370*/  UIADD3.64 UR32, UR4, 0x180, URZ ;  /* 0x0000018004207897 */ /* 0x000fe2000fffe03f */
[----:B------:R-:W-:Y:S01]  /*1380*/  IMAD.WIDE R98, R88, 0x2, R90 ;  /* 0x0000000258627825 */ /* 0x000fe200078e025a */
[----:B------:R1:W-:Y:S01]  /*1390*/  STL.64 [R1+0x48], R22 ;  /* 0x0000481601007387 */ /* 0x0003e20000100a00 */
[----:B------:R-:W-:Y:S01]  /*13a0*/  LOP3.LUT R19, R8, 0x70, RZ, 0x3c, !PT ;  /* 0x0000007008137812 */ /* 0x000fe200078e3cff */
[----:B------:R-:W-:Y:S01]  /*13b0*/  UIADD3.64 UR28, UR4, 0x200, URZ ;  /* 0x00000200041c7897 */ /* 0x000fe2000fffe03f */
[----:B------:R-:W-:Y:S01]  /*13c0*/  IMAD.U32 R204, RZ, RZ, UR9 ;  /* 0x00000009ffcc7e24 */ /* 0x000fe2000f8e00ff */
[----:B------:R-:W-:Y:S01]  /*13d0*/  UIADD3.64 UR24, UR4, 0x280, URZ ;  /* 0x0000028004187897 */ /* 0x000fe2000fffe03f */
[----:B------:R-:W-:Y:S01]  /*13e0*/  IMAD.WIDE R202, R196, 0x2, R96 ;  /* 0x00000002c4ca7825 */ /* 0x000fe200078e0260 */
[----:B------:R-:W-:-:S03]  /*13f0*/  UIADD3.64 UR20, UR4, 0x300, URZ ;  /* 0x0000030004147897 */ /* 0x000fc6000fffe03f */
[----:B0-----:R-:W-:-:S04]  /*1400*/  IMAD.WIDE R20, R88, 0x2, R92 ;  /* 0x0000000258147825 */ /* 0x001fc800078e025c */
[----:B-1----:R-:W-:Y:S01]  /*1410*/  IMAD.WIDE R22, R89, 0x2, R96 ;  /* 0x0000000259167825 */ /* 0x002fe200078e0260 */
[----:B------:R0:W-:Y:S03]  /*1420*/  STL.64 [R1+0x38], R20 ;  /* 0x0000381401007387 */ /* 0x0001e60000100a00 */
[C---:B------:R-:W-:Y:S01]  /*1430*/  IMAD.WIDE R208, R204.reuse, 0x2, R94 ;  /* 0x00000002ccd07825 */ /* 0x040fe200078e025e */
[----:B------:R1:W-:Y:S03]  /*1440*/  STL.64 [R1+0x28], R98 ;  /* 0x0000286201007387 */ /* 0x0003e60000100a00 */
[----:B------:R-:W-:Y:S01]  /*1450*/  IMAD.WIDE R206, R204, 0x2, R92 ;  /* 0x00000002ccce7825 */ /* 0x000fe200078e025c */
[----:B------:R2:W-:Y:S03]  /*1460*/  STL.64 [R1+0x20], R22 ;  /* 0x0000201601007387 */ /* 0x0005e60000100a00 */
[----:B------:R-:W-:-:S04]  /*1470*/  IMAD.WIDE R200, R196, 0x2, R94 ;  /* 0x00000002c4c87825 */ /* 0x000fc800078e025e */
[----:B0-----:R-:W-:-:S04]  /*1480*/  IMAD.WIDE R20, R89, 0x2, R94 ;  /* 0x0000000259147825 */ /* 0x001fc800078e025e */
[C---:B-1----:R-:W-:Y:S01]  /*1490*/  IMAD.WIDE R98, R89.reuse, 0x2, R92 ;  /* 0x0000000259627825 */ /* 0x042fe200078e025c */
[----:B------:R0:W-:Y:S03]  /*14a0*/  STL.64 [R1+0x18], R20 ;  /* 0x0000181401007387 */ /* 0x0001e60000100a00 */
[----:B--2---:R-:W-:Y:S01]  /*14b0*/  IMAD.WIDE R22, R89, 0x2, R90 ;  /* 0x0000000259167825 */ /* 0x004fe200078e025a */
[----:B------:R1:W-:Y:S03]  /*14c0*/  STL.64 [R1+0x10], R98 ;  /* 0x0000106201007387 */ /* 0x0003e60000100a00 */
[----:B------:R-:W-:Y:S01]  /*14d0*/  IMAD.WIDE R198, R196, 0x2, R92 ;  /* 0x00000002c4c67825 */ /* 0x000fe200078e025c */
[----:B------:R1:W-:Y:S03]  /*14e0*/  STL.64 [R1+0x8], R22 ;  /* 0x0000081601007387 */ /* 0x0003e60000100a00 */
[----:B------:R-:W-:-:S04]  /*14f0*/  IMAD.WIDE R194, R188, 0x2, R96 ;  /* 0x00000002bcc27825 */ /* 0x000fc800078e0260 */
[----:B0-----:R-:W-:-:S04]  /*1500*/  IMAD.WIDE R20, R204, 0x2, R96 ;  /* 0x00000002cc147825 */ /* 0x001fc800078e0260 */
[C---:B------:R-:W-:Y:S01]  /*1510*/  IMAD.WIDE R192, R188.reuse, 0x2, R94 ;  /* 0x00000002bcc07825 */ /* 0x040fe200078e025e */
[----:B------:R1:W-:Y:S03]  /*1520*/  STL.64 [R1], R20 ;  /* 0x0000001401007387 */ /* 0x0003e60000100a00 */
[----:B------:R-:W-:-:S04]  /*1530*/  IMAD.WIDE R190, R188, 0x2, R92 ;  /* 0x00000002bcbe7825 */ /* 0x000fc800078e025c */
        /* <DEDUP_REMOVED lines=30> */
[----:B------:R-:W-:Y:S02]  /*1720*/  IMAD R12, R12, UR30, RZ ;  /* 0x0000001e0c0c7c24 */ /* 0x000fe4000f8e02ff */
[----:B------:R-:W-:Y:S02]  /*1730*/  IMAD R11, R11, UR30, RZ ;  /* 0x0000001e0b0b7c24 */ /* 0x000fe4000f8e02ff */
        /* <DEDUP_REMOVED lines=13> */
[----:B------:R-:W-:Y:S01]  /*1810*/  IMAD.U32 R10, RZ, RZ, UR10 ;  /* 0x0000000aff0a7e24 */ /* 0x000fe2000f8e00ff */
[----:B-1----:R-:W-:-:S12]  /*1820*/  USGXT.U32 UR10, UR7, 0xe ;  /* 0x0000000e070a789a */ /* 0x002fd80008000000 */
.L_x_1:
[----:B------:R-:W2:Y:S04]  /*1830*/  LDL.64 R20, [R1+0x50] ;  /* 0x0000500001147983 */ /* 0x000ea80000100a00 */
[----:B------:R-:W3:Y:S04]  /*1840*/  LDL.64 R88, [R1+0x40] ;  /* 0x0000400001587983 */ /* 0x000ee80000100a00 */
[----:B------:R-:W4:Y:S04]  /*1850*/  LDL.64 R22, [R1+0x30] ;  /* 0x0000300001167983 */ /* 0x000f280000100a00 */
[----:B------:R0:W-:Y:S04]  /*1860*/  STL.64 [R1+0x80], R16 ;  /* 0x0000801001007387 */ /* 0x0001e80000100a00 */
[----:B0-----:R-:W4:Y:S01]  /*1870*/  LDL.64 R16, [R1+0x60] ;  /* 0x0000600001107983 */ /* 0x001f220000100a00 */
[----:B------:R-:W-:-:S02]  /*1880*/  ISETP.GT.AND P1, PT, R10, RZ, PT ;  /* 0x000000ff0a00720c */ /* 0x000fc40003f24270 */
[----:B------:R-:W-:Y:S01]  /*1890*/  PRMT R247, RZ, 0x7610, R247 ;  /* 0x00007610fff77816 */ /* 0x000fe200000000f7 */
[----:B------:R0:W-:Y:S01]  /*18a0*/  STL.64 [R1+0x78], R18 ;  /* 0x0000781201007387 */ /* 0x0001e20000100a00 */
[----:B------:R-:W-:-:S03]  /*18b0*/  PRMT R248, RZ, 0x7610, R248 ;  /* 0x00007610fff87816 */ /* 0x000fc600000000f8 */
[----:B-----5:R1:W-:Y:S04]  /*18c0*/  STL.64 [R1+0x70], R6 ;  /* 0x0000700601007387 */ /* 0x0203e80000100a00 */
[----:B------:R1:W-:Y:S01]  /*18d0*/  STL.64 [R1+0x68], R4 ;  /* 0x0000680401007387 */ /* 0x0003e20000100a00 */
[----:B------:R-:W-:Y:S02]  /*18e0*/  PRMT R249, RZ, 0x7610, R249 ;  /* 0x00007610fff97816 */ /* 0x000fe400000000f9 */
[----:B------:R-:W-:Y:S01]  /*18f0*/  PRMT R246, RZ, 0x7610, R246 ;  /* 0x00007610fff67816 */ /* 0x000fe200000000f6 */
[----:B0-----:R-:W4:Y:S04]  /*1900*/  LDL.64 R18, [R1+0x8] ;  /* 0x0000080001127983 */ /* 0x001f280000100a00 */
[----:B-1----:R-:W4:Y:S01]  /*1910*/  LDL.64 R6, [R1] ;  /* 0x0000000001067983 */ /* 0x002f220000100a00 */
[----:B------:R-:W-:-:S02]  /*1920*/  PRMT R239, RZ, 0x7610, R239 ;  /* 0x00007610ffef7816 */ /* 0x000fc400000000ef */
[----:B------:R-:W-:Y:S01]  /*1930*/  PRMT R240, RZ, 0x7610, R240 ;  /* 0x00007610fff07816 */ /* 0x000fe200000000f0 */
[----:B------:R-:W4:Y:S01]  /*1940*/  LDL.64 R4, [R1+0x18] ;  /* 0x0000180001047983 */ /* 0x000f220000100a00 */
[----:B------:R-:W-:Y:S02]  /*1950*/  PRMT R241, RZ, 0x7610, R241 ;  /* 0x00007610fff17816 */ /* 0x000fe400000000f1 */
[----:B------:R-:W-:Y:S02]  /*1960*/  PRMT R238, RZ, 0x7610, R238 ;  /* 0x00007610ffee7816 */ /* 0x000fe400000000ee */
[----:B------:R-:W-:Y:S02]  /*1970*/  PRMT R231, RZ, 0x7610, R231 ;  /* 0x00007610ffe77816 */ /* 0x000fe400000000e7 */
[----:B------:R-:W-:Y:S02]  /*1980*/  PRMT R232, RZ, 0x7610, R232 ;  /* 0x00007610ffe87816 */ /* 0x000fe400000000e8 */
[----:B------:R-:W-:-:S02]  /*1990*/  PRMT R233, RZ, 0x7610, R233 ;  /* 0x00007610ffe97816 */ /* 0x000fc400000000e9 */
[----:B------:R-:W-:Y:S02]  /*19a0*/  PRMT R230, RZ, 0x7610, R230 ;  /* 0x00007610ffe67816 */ /* 0x000fe400000000e6 */
        /* <DEDUP_REMOVED lines=32> */
[----:B--2---:R-:W-:Y:S02]  /*1bb0*/  IADD3 R92, P0, R20, UR16, RZ ;  /* 0x00000010145c7c10 */ /* 0x004fe4000ff1e0ff */
[----:B---3--:R-:W-:Y:S02]  /*1bc0*/  IADD3 R90, P2, R88, UR16, RZ ;  /* 0x00000010585a7c10 */ /* 0x008fe4000ff5e0ff */
[----:B------:R-:W-:-:S02]  /*1bd0*/  IADD3.X R93, R21, UR17, RZ, P0, !PT ;  /* 0x00000011155d7c10 */ /* 0x000fc400087fe4ff */
[----:B----4-:R-:W-:Y:S02]  /*1be0*/  IADD3 R20, P0, R22, UR16, RZ ;  /* 0x0000001016147c10 */ /* 0x010fe4000ff1e0ff */
[----:B------:R-:W-:Y:S01]  /*1bf0*/  IADD3.X R91, R89, UR17, RZ, P2, !PT ;  /* 0x00000011595b7c10 */ /* 0x000fe200097fe4ff */
[----:B------:R0:W2:Y:S01]  /*1c00*/  @P1 LDG.E.U16 R247, desc[UR18][R92.64] ;  /* 0x000000125cf71981 */ /* 0x0000a2000c1e1500 */
[----:B------:R-:W-:Y:S02]  /*1c10*/  IADD3.X R21, R23, UR17, RZ, P0, !PT ;  /* 0x0000001117157c10 */ /* 0x000fe400087fe4ff */
[----:B------:R-:W-:Y:S01]  /*1c20*/  IADD3 R22, P2, R112, UR16, RZ ;  /* 0x0000001070167c10 */ /* 0x000fe2000ff5e0ff */
[----:B------:R1:W3:Y:S01]  /*1c30*/  @P1 LDG.E.U16 R248, desc[UR18][R90.64] ;  /* 0x000000125af81981 */ /* 0x0002e2000c1e1500 */
[----:B------:R-:W-:Y:S02]  /*1c40*/  ISETP.GT.AND P0, PT, R10, 0x1, PT ;  /* 0x000000010a00780c */ /* 0x000fe40003f04270 */
[----:B------:R-:W-:Y:S01]  /*1c50*/  IADD3 R88, P3, R16, UR16, RZ ;  /* 0x0000001010587c10 */ /* 0x000fe2000ff7e0ff */
[----:B------:R4:W2:Y:S03]  /*1c60*/  @P1 LDG.E.U16 R249, desc[UR18][R20.64] ;  /* 0x0000001214f91981 */ /* 0x0008a6000c1e1500 */
[----:B------:R-:W-:-:S02]  /*1c70*/  IADD3.X R89, R17, UR17, RZ, P3, !PT ;  /* 0x0000001111597c10 */ /* 0x000fc40009ffe4ff */
[----:B------:R-:W-:Y:S01]  /*1c80*/  IADD3.X R23, R113, UR17, RZ, P2, !PT ;  /* 0x0000001171177c10 */ /* 0x000fe200097fe4ff */
[----:B------:R-:W3:Y:S01]  /*1c90*/  LDL.64 R16, [R1+0x10] ;  /* 0x0000100001107983 */ /* 0x000ee20000100a00 */
[----:B0-----:R-:W-:-:S03]  /*1ca0*/  IADD3 R92, P3, R110, UR16, RZ ;  /* 0x000000106e5c7c10 */ /* 0x001fc6000ff7e0ff */
[----:B------:R0:W2:Y:S01]  /*1cb0*/  @P1 LDG.E.U16 R246, desc[UR18][R88.64] ;  /* 0x0000001258f61981 */ /* 0x0000a2000c1e1500 */
[----:B-1----:R-:W-:Y:S02]  /*1cc0*/  IADD3 R90, P1, R108, UR16, RZ ;  /* 0x000000106c5a7c10 */ /* 0x002fe4000ff3e0ff */
[----:B----4-:R-:W-:Y:S01]  /*1cd0*/  IADD3 R20, P2, R114, UR16, RZ ;  /* 0x0000001072147c10 */ /* 0x010fe2000ff5e0ff */
[----:B------:R1:W4:Y:S01]  /*1ce0*/  @P0 LDG.E.U16 R239, desc[UR18][R22.64] ;  /* 0x0000001216ef0981 */ /* 0x000322000c1e1500 */
[----:B------:R-:W-:Y:S02]  /*1cf0*/  IADD3.X R93, R111, UR17, RZ, P3, !PT ;  /* 0x000000116f5d7c10 */ /* 0x000fe40009ffe4ff */
[----:B------:R-:W-:Y:S02]  /*1d00*/  IADD3.X R91, R109, UR17, RZ, P1, !PT ;  /* 0x000000116d5b7c10 */ /* 0x000fe40008ffe4ff */
[----:B------:R-:W-:Y:S01]  /*1d10*/  IADD3.X R21, R115, UR17, RZ, P2, !PT ;  /* 0x0000001173157c10 */ /* 0x000fe200097fe4ff */
[----:B------:R-:W4:Y:S01]  /*1d20*/  @P0 LDG.E.U16 R240, desc[UR18][R92.64] ;  /* 0x000000125cf00981 */ /* 0x000f22000c1e1500 */
[----:B------:R-:W-:-:S02]  /*1d30*/  ISETP.GT.AND P1, PT, R10, 0x2, PT ;  /* 0x000000020a00780c */ /* 0x000fc40003f24270 */
[----:B0-----:R-:W-:Y:S01]  /*1d40*/  IADD3 R88, P2, R120, UR16, RZ ;  /* 0x0000001078587c10 */ /* 0x001fe2000ff5e0ff */
[----:B------:R-:W4:Y:S04]  /*1d50*/  @P0 LDG.E.U16 R241, desc[UR18][R90.64] ;  /* 0x000000125af10981 */ /* 0x000f28000c1e1500 */
[----:B------:R0:W4:Y:S01]  /*1d60*/  @P0 LDG.E.U16 R238, desc[UR18][R20.64] ;  /* 0x0000001214ee0981 */ /* 0x000122000c1e1500 */
[----:B-1----:R-:W-:Y:S02]  /*1d70*/  IADD3 R22, P0, R118, UR16, RZ ;  /* 0x0000001076167c10 */ /* 0x002fe4000ff1e0ff */
[----:B------:R-:W-:Y:S02]  /*1d80*/  IADD3.X R89, R121, UR17, RZ, P2, !PT ;  /* 0x0000001179597c10 */ /* 0x000fe400097fe4ff */
[----:B------:R-:W-:-:S02]  /*1d90*/  IADD3.X R23, R119, UR17, RZ, P0, !PT ;  /* 0x0000001177177c10 */ /* 0x000fc400087fe4ff */
[----:B------:R-:W-:Y:S01]  /*1da0*/  ISETP.GT.AND P0, PT, R10, 0x3, PT ;  /* 0x000000030a00780c */ /* 0x000fe20003f04270 */
[----:B------:R1:W4:Y:S01]  /*1db0*/  @P1 LDG.E.U16 R231, desc[UR18][R88.64] ;  /* 0x0000001258e71981 */ /* 0x000322000c1e1500 */
[----:B0-----:R-:W-:-:S03]  /*1dc0*/  IADD3 R20, P2, R116, UR16, RZ ;  /* 0x0000001074147c10 */ /* 0x001fc6000ff5e0ff */
[----:B------:R0:W4:Y:S01]  /*1dd0*/  @P1 LDG.E.U16 R232, desc[UR18][R22.64] ;  /* 0x0000001216e81981 */ /* 0x000122000c1e1500 */
[----:B------:R-:W-:Y:S02]  /*1de0*/  IADD3.X R21, R117, UR17, RZ, P2, !PT ;  /* 0x0000001175157c10 */ /* 0x000fe400097fe4ff */
[----:B-1----:R-:W-:-:S03]  /*1df0*/  IADD3 R88, P3, R122, UR16, RZ ;  /* 0x000000107a587c10 */ /* 0x002fc6000ff7e0ff */
[----:B------:R1:W4:Y:S01]  /*1e00*/  @P1 LDG.E.U16 R233, desc[UR18][R20.64] ;  /* 0x0000001214e91981 */ /* 0x000322000c1e1500 */
[----:B0-----:R-:W-:Y:S02]  /*1e10*/  IADD3 R22, P2, R128, UR16, RZ ;  /* 0x0000001080167c10 */ /* 0x001fe4000ff5e0ff */
[----:B------:R-:W-:Y:S02]  /*1e20*/  IADD3.X R89, R123, UR17, RZ, P3, !PT ;  /* 0x000000117b597c10 */ /* 0x000fe40009ffe4ff */
[----:B------:R-:W-:Y:S02]  /*1e30*/  IADD3.X R23, R129, UR17, RZ, P2, !PT ;  /* 0x0000001181177c10 */ /* 0x000fe400097fe4ff */
[----:B-1----:R-:W-:Y:S01]  /*1e40*/  IADD3 R20, P3, R126, UR16, RZ ;  /* 0x000000107e147c10 */ /* 0x002fe2000ff7e0ff */
[----:B------:R-:W4:Y:S03]  /*1e50*/  @P1 LDG.E.U16 R230, desc[UR18][R88.64] ;  /* 0x0000001258e61981 */ /* 0x000f26000c1e1500 */
[----:B------:R-:W-:Y:S01]  /*1e60*/  IADD3.X R21, R127, UR17, RZ, P3, !PT ;  /* 0x000000117f157c10 */ /* 0x000fe20009ffe4ff */
[----:B------:R0:W4:Y:S04]  /*1e70*/  @P0 LDG.E.U16 R223, desc[UR18][R22.64] ;  /* 0x0000001216df0981 */ /* 0x000128000c1e1500 */
[----:B------:R1:W4:Y:S01]  /*1e80*/  @P0 LDG.E.U16 R224, desc[UR18][R20.64] ;  /* 0x0000001214e00981 */ /* 0x000322000c1e1500 */
[----:B0-----:R-:W-:-:S02]  /*1e90*/  IADD3 R22, P1, R124, UR16, RZ ;  /* 0x000000107c167c10 */ /* 0x001fc4000ff3e0ff */
[----:B-1----:R-:W-:Y:S02]  /*1ea0*/  IADD3 R20, P2, R130, UR16, RZ ;  /* 0x0000001082147c10 */ /* 0x002fe4000ff5e0ff */
[----:B------:R-:W-:Y:S02]  /*1eb0*/  IADD3.X R23, R125, UR17, RZ, P1, !PT ;  /* 0x000000117d177c10 */ /* 0x000fe40008ffe4ff */
[----:B------:R-:W-:Y:S02]  /*1ec0*/  ISETP.GT.AND P1, PT, R10, 0x4, PT ;  /* 0x000000040a00780c */ /* 0x000fe40003f24270 */
[----:B------:R-:W-:Y:S01]  /*1ed0*/  IADD3.X R21, R131, UR17, RZ, P2, !PT ;  /* 0x0000001183157c10 */ /* 0x000fe200097fe4ff */
[----:B------:R0:W4:Y:S01]  /*1ee0*/  @P0 LDG.E.U16 R225, desc[UR18][R22.64] ;  /* 0x0000001216e10981 */ /* 0x000122000c1e1500 */
[----:B------:R-:W-:-:S03]  /*1ef0*/  IADD3 R88, P2, R136, UR16, RZ ;  /* 0x0000001088587c10 */ /* 0x000fc6000ff5e0ff */
[----:B------:R1:W4:Y:S01]  /*1f00*/  @P0 LDG.E.U16 R222, desc[UR18][R20.64] ;  /* 0x0000001214de0981 */ /* 0x000322000c1e1500 */
[----:B------:R-:W-:Y:S02]  /*1f10*/  IADD3.X R89, R137, UR17, RZ, P2, !PT ;  /* 0x0000001189597c10 */ /* 0x000fe400097fe4ff */
[----:B0-----:R-:W-:-:S03]  /*1f20*/  IADD3 R22, P0, R134, UR16, RZ ;  /* 0x0000001086167c10 */ /* 0x001fc6000ff1e0ff */
[----:B------:R0:W4:Y:S01]  /*1f30*/  @P1 LDG.E.U16 R215, desc[UR18][R88.64] ;  /* 0x0000001258d71981 */ /* 0x000122000c1e1500 */
[----:B-1----:R-:W-:Y:S02]  /*1f40*/  IADD3 R20, P2, R132, UR16, RZ ;  /* 0x0000001084147c10 */ /* 0x002fe4000ff5e0ff */
[----:B------:R-:W-:Y:S02]  /*1f50*/  IADD3.X R23, R135, UR17, RZ, P0, !PT ;  /* 0x0000001187177c10 */ /* 0x000fe400087fe4ff */
[----:B------:R-:W-:Y:S02]  /*1f60*/  IADD3.X R21, R133, UR17, RZ, P2, !PT ;  /* 0x0000001185157c10 */ /* 0x000fe400097fe4ff */
[----:B------:R-:W-:Y:S01]  /*1f70*/  ISETP.GT.AND P0, PT, R10, 0x5, PT ;  /* 0x000000050a00780c */ /* 0x000fe20003f04270 */
[----:B------:R1:W4:Y:S01]  /*1f80*/  @P1 LDG.E.U16 R216, desc[UR18][R22.64] ;  /* 0x0000001216d81981 */ /* 0x000322000c1e1500 */
[----:B0-----:R-:W-:-:S03]  /*1f90*/  IADD3 R88, P3, R138, UR16, RZ ;  /* 0x000000108a587c10 */ /* 0x001fc6000ff7e0ff */
[----:B------:R0:W4:Y:S01]  /*1fa0*/  @P1 LDG.E.U16 R217, desc[UR18][R20.64] ;  /* 0x0000001214d91981 */ /* 0x000122000c1e1500 */
[----:B------:R-:W-:Y:S02]  /*1fb0*/  IADD3.X R89, R139, UR17, RZ, P3, !PT ;  /* 0x000000118b597c10 */ /* 0x000fe40009ffe4ff */
[----:B-1----:R-:W-:-:S03]  /*1fc0*/  IADD3 R22, P2, R144, UR16, RZ ;  /* 0x0000001090167c10 */ /* 0x002fc6000ff5e0ff */
[----:B------:R-:W4:Y:S01]  /*1fd0*/  @P1 LDG.E.U16 R214, desc[UR18][R88.64] ;  /* 0x0000001258d61981 */ /* 0x000f22000c1e1500 */
[----:B0-----:R-:W-:Y:S02]  /*1fe0*/  IADD3 R20, P3, R142, UR16, RZ ;  /* 0x000000108e147c10 */ /* 0x001fe4000ff7e0ff */
[----:B------:R-:W-:Y:S02]  /*1ff0*/  IADD3.X R23, R145, UR17, RZ, P2, !PT ;  /* 0x0000001191177c10 */ /* 0x000fe400097fe4ff */
[----:B------:R-:W-:-:S03]  /*2000*/  IADD3.X R21, R143, UR17, RZ, P3, !PT ;  /* 0x000000118f157c10 */ /* 0x000fc60009ffe4ff */
[----:B------:R0:W4:Y:S04]  /*2010*/  @P0 LDG.E.U16 R105, desc[UR18][R22.64] ;  /* 0x0000001216690981 */ /* 0x000128000c1e1500 */
[----:B------:R1:W4:Y:S01]  /*2020*/  @P0 LDG.E.U16 R106, desc[UR18][R20.64] ;  /* 0x00000012146a0981 */ /* 0x000322000c1e1500 */
[----:B0-----:R-:W-:Y:S02]  /*2030*/  IADD3 R22, P1, R140, UR16, RZ ;  /* 0x000000108c167c10 */ /* 0x001fe4000ff3e0ff */
[----:B-1----:R-:W-:Y:S02]  /*2040*/  IADD3 R20, P2, R146, UR16, RZ ;  /* 0x0000001092147c10 */ /* 0x002fe4000ff5e0ff */
[----:B------:R-:W-:Y:S02]  /*2050*/  IADD3.X R23, R141, UR17, RZ, P1, !PT ;  /* 0x000000118d177c10 */ /* 0x000fe40008ffe4ff */
[----:B------:R-:W-:-:S02]  /*2060*/  IADD3.X R21, R147, UR17, RZ, P2, !PT ;  /* 0x0000001193157c10 */ /* 0x000fc400097fe4ff */
[----:B------:R-:W-:Y:S01]  /*2070*/  IADD3 R88, P2, R152, UR16, RZ ;  /* 0x0000001098587c10 */ /* 0x000fe2000ff5e0ff */
[----:B------:R0:W4:Y:S01]  /*2080*/  @P0 LDG.E.U16 R107, desc[UR18][R22.64] ;  /* 0x00000012166b0981 */ /* 0x000122000c1e1500 */
[----:B------:R-:W-:Y:S02]  /*2090*/  ISETP.GT.AND P1, PT, R10, 0x6, PT ;  /* 0x000000060a00780c */ /* 0x000fe40003f24270 */
[----:B------:R-:W-:Y:S01]  /*20a0*/  IADD3.X R89, R153, UR17, RZ, P2, !PT ;  /* 0x0000001199597c10 */ /* 0x000fe200097fe4ff */
[----:B------:R1:W4:Y:S01]  /*20b0*/  @P0 LDG.E.U16 R104, desc[UR18][R20.64] ;  /* 0x0000001214680981 */ /* 0x000322000c1e1500 */
[----:B------:R-:W-:Y:S02]  /*20c0*/  IADD3 R90, P3, R154, UR16, RZ ;  /* 0x000000109a5a7c10 */ /* 0x000fe4000ff7e0ff */
[----:B0-----:R-:W-:Y:S02]  /*20d0*/  IADD3 R22, P0, R150, UR16, RZ ;  /* 0x0000001096167c10 */ /* 0x001fe4000ff1e0ff */
[----:B-1----:R-:W-:-:S05]  /*20e0*/  IADD3 R20, P2, R148, UR16, RZ ;  /* 0x0000001094147c10 */ /* 0x002fca000ff5e0ff */
[----:B------:R0:W4:Y:S01]  /*20f0*/  @P1 LDG.E.U16 R97, desc[UR18][R88.64] ;  /* 0x0000001258611981 */ /* 0x000122000c1e1500 */
[----:B------:R-:W-:Y:S02]  /*2100*/  IADD3.X R23, R151, UR17, RZ, P0, !PT ;  /* 0x0000001197177c10 */ /* 0x000fe400087fe4ff */
[----:B------:R-:W-:Y:S02]  /*2110*/  IADD3.X R21, R149, UR17, RZ, P2, !PT ;  /* 0x0000001195157c10 */ /* 0x000fe400097fe4ff */
[----:B------:R-:W-:Y:S01]  /*2120*/  ISETP.GT.AND P0, PT, R10, 0x7, PT ;  /* 0x000000070a00780c */ /* 0x000fe20003f04270 */
[----:B------:R1:W4:Y:S01]  /*2130*/  @P1 LDG.E.U16 R98, desc[UR18][R22.64] ;  /* 0x0000001216621981 */ /* 0x000322000c1e1500 */
[----:B------:R-:W-:-:S03]  /*2140*/  IADD3.X R91, R155, UR17, RZ, P3, !PT ;  /* 0x000000119b5b7c10 */ /* 0x000fc60009ffe4ff */
[----:B------:R1:W4:Y:S01]  /*2150*/  @P1 LDG.E.U16 R99, desc[UR18][R20.64] ;  /* 0x0000001214631981 */ /* 0x000322000c1e1500 */
[----:B0-----:R-:W-:-:S03]  /*2160*/  PRMT R89, RZ, 0x7610, R89 ;  /* 0x00007610ff597816 */ /* 0x001fc60000000059 */
[----:B------:R0:W4:Y:S01]  /*2170*/  @P1 LDG.E.U16 R96, desc[UR18][R90.64] ;  /* 0x000000125a601981 */ /* 0x000122000c1e1500 */
[----:B-1----:R-:W-:Y:S02]  /*2180*/  IADD3 R22, P2, R160, UR16, RZ ;  /* 0x00000010a0167c10 */ /* 0x002fe4000ff5e0ff */
[----:B------:R-:W-:Y:S02]  /*2190*/  IADD3 R20, P3, R158, UR16, RZ ;  /* 0x000000109e147c10 */ /* 0x000fe4000ff7e0ff */
[----:B------:R-:W-:Y:S02]  /*21a0*/  IADD3.X R23, R161, UR17, RZ, P2, !PT ;  /* 0x00000011a1177c10 */ /* 0x000fe400097fe4ff */
[----:B0-----:R-:W-:Y:S02]  /*21b0*/  PRMT R90, RZ, 0x7610, R90 ;  /* 0x00007610ff5a7816 */ /* 0x001fe4000000005a */
[----:B------:R-:W-:Y:S01]  /*21c0*/  IADD3.X R21, R159, UR17, RZ, P3, !PT ;  /* 0x000000119f157c10 */ /* 0x000fe20009ffe4ff */
[----:B------:R0:W4:Y:S04]  /*21d0*/  @P0 LDG.E.U16 R89, desc[UR18][R22.64] ;  /* 0x0000001216590981 */ /* 0x000128000c1e1500 */
[----:B------:R1:W4:Y:S01]  /*21e0*/  @P0 LDG.E.U16 R90, desc[UR18][R20.64] ;  /* 0x00000012145a0981 */ /* 0x000322000c1e1500 */
[----:B------:R-:W-:-:S02]  /*21f0*/  PRMT R91, RZ, 0x7610, R91 ;  /* 0x00007610ff5b7816 */ /* 0x000fc4000000005b */
[----:B------:R-:W-:Y:S02]  /*2200*/  PRMT R88, RZ, 0x7610, R88 ;  /* 0x00007610ff587816 */ /* 0x000fe40000000058 */
[----:B0-----:R-:W-:Y:S02]  /*2210*/  IADD3 R22, P1, R156, UR16, RZ ;  /* 0x000000109c167c10 */ /* 0x001fe4000ff3e0ff */
[----:B-1----:R-:W-:Y:S02]  /*2220*/  IADD3 R20, P2, R162, UR16, RZ ;  /* 0x00000010a2147c10 */ /* 0x002fe4000ff5e0ff */
[----:B------:R-:W-:Y:S02]  /*2230*/  IADD3.X R23, R157, UR17, RZ, P1, !PT ;  /* 0x000000119d177c10 */ /* 0x000fe40008ffe4ff */
[----:B------:R-:W-:Y:S02]  /*2240*/  IADD3.X R21, R163, UR17, RZ, P2, !PT ;  /* 0x00000011a3157c10 */ /* 0x000fe400097fe4ff */
[----:B------:R-:W-:Y:S01]  /*2250*/  IADD3 R92, P2, R168, UR16, RZ ;  /* 0x00000010a85c7c10 */ /* 0x000fe2000ff5e0ff */
[----:B------:R0:W4:Y:S01]  /*2260*/  @P0 LDG.E.U16 R91, desc[UR18][R22.64] ;  /* 0x00000012165b0981 */ /* 0x000122000c1e1500 */
[----:B------:R-:W-:-:S02]  /*2270*/  ISETP.GT.AND P1, PT, R10, 0x8, PT ;  /* 0x000000080a00780c */ /* 0x000fc40003f24270 */
[----:B------:R-:W-:Y:S01]  /*2280*/  IADD3.X R93, R169, UR17, RZ, P2, !PT ;  /* 0x00000011a95d7c10 */ /* 0x000fe200097fe4ff */
[----:B------:R1:W4:Y:S01]  /*2290*/  @P0 LDG.E.U16 R88, desc[UR18][R20.64] ;  /* 0x0000001214580981 */ /* 0x000322000c1e1500 */
[----:B0-----:R-:W-:Y:S02]  /*22a0*/  IADD3 R22, P0, R166, UR16, RZ ;  /* 0x00000010a6167c10 */ /* 0x001fe4000ff1e0ff */
[----:B-1----:R-:W-:-:S07]  /*22b0*/  IADD3 R20, P2, R164, UR16, RZ ;  /* 0x00000010a4147c10 */ /* 0x002fce000ff5e0ff */
[----:B------:R-:W4:Y:S01]  /*22c0*/  @P1 LDG.E.U16 R243, desc[UR18][R92.64] ;  /* 0x000000125cf31981 */ /* 0x000f22000c1e1500 */
[----:B------:R-:W-:Y:S02]  /*22d0*/  IADD3.X R23, R167, UR17, RZ, P0, !PT ;  /* 0x00000011a7177c10 */ /* 0x000fe400087fe4ff */
[----:B------:R-:W-:Y:S02]  /*22e0*/  IADD3.X R21, R165, UR17, RZ, P2, !PT ;  /* 0x00000011a5157c10 */ /* 0x000fe400097fe4ff */
[----:B------:R-:W-:Y:S01]  /*22f0*/  ISETP.GT.AND P0, PT, R10, 0x9, PT ;  /* 0x000000090a00780c */ /* 0x000fe20003f04270 */
[----:B------:R0:W4:Y:S04]  /*2300*/  @P1 LDG.E.U16 R244, desc[UR18][R22.64] ;  /* 0x0000001216f41981 */ /* 0x000128000c1e1500 */
[----:B------:R1:W4:Y:S01]  /*2310*/  @P1 LDG.E.U16 R245, desc[UR18][R20.64] ;  /* 0x0000001214f51981 */ /* 0x000322000c1e1500 */
[----:B0-----:R-:W-:-:S02]  /*2320*/  IADD3 R22, P3, R170, UR16, RZ ;  /* 0x00000010aa167c10 */ /* 0x001fc4000ff7e0ff */
[----:B-1----:R-:W-:Y:S02]  /*2330*/  IADD3 R20, P2, R176, UR16, RZ ;  /* 0x00000010b0147c10 */ /* 0x002fe4000ff5e0ff */
[----:B------:R-:W-:Y:S02]  /*2340*/  IADD3.X R23, R171, UR17, RZ, P3, !PT ;  /* 0x00000011ab177c10 */ /* 0x000fe40009ffe4ff */
[----:B------:R-:W-:Y:S02]  /*2350*/  IADD3.X R21, R177, UR17, RZ, P2, !PT ;  /* 0x00000011b1157c10 */ /* 0x000fe400097fe4ff */
[----:B------:R-:W-:Y:S01]  /*2360*/  IADD3 R92, P3, R174, UR16, RZ ;  /* 0x00000010ae5c7c10 */ /* 0x000fe2000ff7e0ff */
[----:B------:R0:W4:Y:S04]  /*2370*/  @P1 LDG.E.U16 R242, desc[UR18][R22.64] ;  /* 0x0000001216f21981 */ /* 0x000128000c1e1500 */
[----:B------:R1:W4:Y:S01]  /*2380*/  @P0 LDG.E.U16 R235, desc[UR18][R20.64] ;  /* 0x0000001214eb0981 */ /* 0x000322000c1e1500 */
[----:B------:R-:W-:-:S02]  /*2390*/  IADD3.X R93, R175, UR17, RZ, P3, !PT ;  /* 0x00000011af5d7c10 */ /* 0x000fc40009ffe4ff */
[----:B0-----:R-:W-:-:S03]  /*23a0*/  IADD3 R22, P2, R172, UR16, RZ ;  /* 0x00000010ac167c10 */ /* 0x001fc6000ff5e0ff */
[----:B------:R0:W4:Y:S01]  /*23b0*/  @P0 LDG.E.U16 R236, desc[UR18][R92.64] ;  /* 0x000000125cec0981 */ /* 0x000122000c1e1500 */
[----:B-1----:R-:W-:Y:S02]  /*23c0*/  IADD3 R20, P1, R178, UR16, RZ ;  /* 0x00000010b2147c10 */ /* 0x002fe4000ff3e0ff */
[----:B------:R-:W-:Y:S02]  /*23d0*/  IADD3.X R23, R173, UR17, RZ, P2, !PT ;  /* 0x00000011ad177c10 */ /* 0x000fe400097fe4ff */
[----:B------:R-:W-:Y:S02]  /*23e0*/  IADD3.X R21, R179, UR17, RZ, P1, !PT ;  /* 0x00000011b3157c10 */ /* 0x000fe40008ffe4ff */
[----:B------:R-:W-:Y:S01]  /*23f0*/  ISETP.GT.AND P1, PT, R10, 0xa, PT ;  /* 0x0000000a0a00780c */ /* 0x000fe20003f24270 */
[----:B------:R1:W4:Y:S01]  /*2400*/  @P0 LDG.E.U16 R237, desc[UR18][R22.64] ;  /* 0x0000001216ed0981 */ /* 0x000322000c1e1500 */
[----:B------:R-:W-:-:S03]  /*2410*/  IADD3 RZ, P2, R180, UR16, RZ ;  /* 0x00000010b4ff7c10 */ /* 0x000fc6000ff5e0ff */
[----:B------:R1:W4:Y:S01]  /*2420*/  @P0 LDG.E.U16 R234, desc[UR18][R20.64] ;  /* 0x0000001214ea0981 */ /* 0x000322000c1e1500 */
[----:B------:R-:W-:Y:S02]  /*2430*/  IADD3 RZ, P0, R182, UR16, RZ ;  /* 0x00000010b6ff7c10 */ /* 0x000fe4000ff1e0ff */
[----:B0-----:R-:W-:Y:S01]  /*2440*/  IADD3.X R93, R181, UR17, RZ, P2, !PT ;  /* 0x00000011b55d7c10 */ /* 0x001fe200097fe4ff */
[----:B------:R-:W-:Y:S02]  /*2450*/  VIADD R92, R180, UR16 ;  /* 0x00000010b45c7c36 */ /* 0x000fe40008000000 */
[----:B-1----:R-:W-:Y:S01]  /*2460*/  VIADD R22, R182, UR16 ;  /* 0x00000010b6167c36 */ /* 0x002fe20008000000 */
[----:B------:R-:W-:Y:S02]  /*2470*/  IADD3.X R23, R183, UR17, RZ, P0, !PT ;  /* 0x00000011b7177c10 */ /* 0x000fe400087fe4ff */
[----:B------:R0:W4:Y:S01]  /*2480*/  @P1 LDG.E.U16 R229, desc[UR18][R92.64] ;  /* 0x000000125ce51981 */ /* 0x000122000c1e1500 */
[----:B------:R-:W-:-:S03]  /*2490*/  IADD3 R20, P2, R184, UR16, RZ ;  /* 0x00000010b8147c10 */ /* 0x000fc6000ff5e0ff */
[----:B------:R1:W4:Y:S01]  /*24a0*/  @P1 LDG.E.U16 R228, desc[UR18][R22.64] ;  /* 0x0000001216e41981 */ /* 0x000322000c1e1500 */
[----:B------:R-:W-:Y:S02]  /*24b0*/  IADD3.X R21, R185, UR17, RZ, P2, !PT ;  /* 0x00000011b9157c10 */ /* 0x000fe400097fe4ff */
[----:B------:R-:W-:Y:S02]  /*24c0*/  ISETP.GT.AND P2, PT, R10, 0xb, PT ;  /* 0x0000000b0a00780c */ /* 0x000fe40003f44270 */
[----:B0-----:R-:W-:Y:S01]  /*24d0*/  IADD3 R92, P3, R186, UR16, RZ ;  /* 0x00000010ba5c7c10 */ /* 0x001fe2000ff7e0ff */
[----:B------:R0:W4:Y:S01]  /*24e0*/  @P1 LDG.E.U16 R227, desc[UR18][R20.64] ;  /* 0x0000001214e31981 */ /* 0x000122000c1e1500 */
[----:B-1----:R-:W-:Y:S02]  /*24f0*/  IADD3 R22, P0, R192, UR16, RZ ;  /* 0x00000010c0167c10 */ /* 0x002fe4000ff1e0ff */
[----:B------:R-:W-:Y:S02]  /*2500*/  IADD3.X R93, R187, UR17, RZ, P3, !PT ;  /* 0x00000011bb5d7c10 */ /* 0x000fe40009ffe4ff */
[----:B------:R-:W-:-:S02]  /*2510*/  IADD3.X R23, R193, UR17, RZ, P0, !PT ;  /* 0x00000011c1177c10 */ /* 0x000fc400087fe4ff */
[----:B0-----:R-:W-:Y:S01]  /*2520*/  IADD3 R20, P3, R190, UR16, RZ ;  /* 0x00000010be147c10 */ /* 0x001fe2000ff7e0ff */
[----:B------:R0:W4:Y:S01]  /*2530*/  @P1 LDG.E.U16 R226, desc[UR18][R92.64] ;  /* 0x000000125ce21981 */ /* 0x000122000c1e1500 */
[----:B------:R-:W-:Y:S02]  /*2540*/  ISETP.GT.AND P0, PT, R10, 0xc, PT ;  /* 0x0000000c0a00780c */ /* 0x000fe40003f04270 */
[----:B------:R-:W-:Y:S01]  /*2550*/  IADD3.X R21, R191, UR17, RZ, P3, !PT ;  /* 0x00000011bf157c10 */ /* 0x000fe20009ffe4ff */
[----:B------:R1:W4:Y:S04]  /*2560*/  @P2 LDG.E.U16 R219, desc[UR18][R22.64] ;  /* 0x0000001216db2981 */ /* 0x000328000c1e1500 */
[----:B------:R3:W4:Y:S01]  /*2570*/  @P2 LDG.E.U16 R220, desc[UR18][R20.64] ;  /* 0x0000001214dc2981 */ /* 0x000722000c1e1500 */
[----:B0-----:R-:W-:-:S02]  /*2580*/  IADD3 R92, P1, R188, UR16, RZ ;  /* 0x00000010bc5c7c10 */ /* 0x001fc4000ff3e0ff */
[----:B-1----:R-:W-:Y:S02]  /*2590*/  IADD3 R22, P3, R194, UR16, RZ ;  /* 0x00000010c2167c10 */ /* 0x002fe4000ff7e0ff */
[----:B------:R-:W-:Y:S02]  /*25a0*/  IADD3.X R93, R189, UR17, RZ, P1, !PT ;  /* 0x00000011bd5d7c10 */ /* 0x000fe40008ffe4ff */
[----:B------:R-:W-:Y:S02]  /*25b0*/  IADD3.X R23, R195, UR17, RZ, P3, !PT ;  /* 0x00000011c3177c10 */ /* 0x000fe40009ffe4ff */
[----:B---3--:R-:W-:Y:S01]  /*25c0*/  IADD3 R20, P1, R200, UR16, RZ ;  /* 0x00000010c8147c10 */ /* 0x008fe2000ff3e0ff */
[----:B------:R-:W3:Y:S01]  /*25d0*/  @P2 LDG.E.U16 R221, desc[UR18][R92.64] ;  /* 0x000000125cdd2981 */ /* 0x000ee2000c1e1500 */
[----:B------:R-:W-:Y:S02]  /*25e0*/  PRMT R211, RZ, 0x7610, R211 ;  /* 0x00007610ffd37816 */ /* 0x000fe400000000d3 */
[----:B------:R-:W-:Y:S01]  /*25f0*/  IADD3.X R21, R201, UR17, RZ, P1, !PT ;  /* 0x00000011c9157c10 */ /* 0x000fe20008ffe4ff */
[----:B------:R0:W3:Y:S01]  /*2600*/  @P2 LDG.E.U16 R218, desc[UR18][R22.64] ;  /* 0x0000001216da2981 */ /* 0x0000e2000c1e1500 */
[----:B------:R-:W-:-:S03]  /*2610*/  PRMT R212, RZ, 0x7610, R212 ;  /* 0x00007610ffd47816 */ /* 0x000fc600000000d4 */
[----:B------:R1:W3:Y:S01]  /*2620*/  @P0 LDG.E.U16 R211, desc[UR18][R20.64] ;  /* 0x0000001214d30981 */ /* 0x0002e2000c1e1500 */
[----:B0-----:R-:W-:-:S04]  /*2630*/  IADD3 R22, P1, R198, UR16, RZ ;  /* 0x00000010c6167c10 */ /* 0x001fc8000ff3e0ff */
[----:B------:R-:W-:Y:S02]  /*2640*/  IADD3.X R23, R199, UR17, RZ, P1, !PT ;  /* 0x00000011c7177c10 */ /* 0x000fe40008ffe4ff */
[----:B-1----:R-:W-:Y:S02]  /*2650*/  IADD3 R20, P2, R196, UR16, RZ ;  /* 0x00000010c4147c10 */ /* 0x002fe4000ff5e0ff */
[----:B------:R-:W-:Y:S01]  /*2660*/  PRMT R213, RZ, 0x7610, R213 ;  /* 0x00007610ffd57816 */ /* 0x000fe200000000d5 */
[----:B------:R0:W3:Y:S01]  /*2670*/  @P0 LDG.E.U16 R212, desc[UR18][R22.64] ;  /* 0x0000001216d40981 */ /* 0x0000e2000c1e1500 */
[----:B------:R-:W-:Y:S02]  /*2680*/  IADD3.X R21, R197, UR17, RZ, P2, !PT ;  /* 0x00000011c5157c10 */ /* 0x000fe400097fe4ff */
[----:B------:R-:W-:-:S03]  /*2690*/  ISETP.GT.AND P1, PT, R10, 0xd, PT ;  /* 0x0000000d0a00780c */ /* 0x000fc60003f24270 */
[----:B------:R1:W3:Y:S01]  /*26a0*/  @P0 LDG.E.U16 R213, desc[UR18][R20.64] ;  /* 0x0000001214d50981 */ /* 0x0002e2000c1e1500 */
[----:B0-----:R-:W-:-:S04]  /*26b0*/  IADD3 R22, P2, R202, UR16, RZ ;  /* 0x00000010ca167c10 */ /* 0x001fc8000ff5e0ff */
[----:B------:R-:W-:Y:S02]  /*26c0*/  IADD3.X R23, R203, UR17, RZ, P2, !PT ;  /* 0x00000011cb177c10 */ /* 0x000fe400097fe4ff */
[----:B-1----:R-:W-:Y:S02]  /*26d0*/  IADD3 R20, P2, R208, UR16, RZ ;  /* 0x00000010d0147c10 */ /* 0x002fe4000ff5e0ff */
[----:B------:R-:W-:Y:S02]  /*26e0*/  PRMT R210, RZ, 0x7610, R210 ;  /* 0x00007610ffd27816 */ /* 0x000fe400000000d2 */
[----:B------:R-:W-:Y:S02]  /*26f0*/  PRMT R101, RZ, 0x7610, R101 ;  /* 0x00007610ff657816 */ /* 0x000fe40000000065 */
[----:B------:R-:W-:Y:S02]  /*2700*/  IADD3.X R21, R209, UR17, RZ, P2, !PT ;  /* 0x00000011d1157c10 */ /* 0x000fe400097fe4ff */
[----:B------:R-:W3:Y:S04]  /*2710*/  @P0 LDG.E.U16 R210, desc[UR18][R22.64] ;  /* 0x0000001216d20981 */ /* 0x000ee8000c1e1500 */
[----:B------:R0:W3:Y:S01]  /*2720*/  @P1 LDG.E.U16 R101, desc[UR18][R20.64] ;  /* 0x0000001214651981 */ /* 0x0000e2000c1e1500 */
[----:B------:R-:W-:-:S02]  /*2730*/  PRMT R102, RZ, 0x7610, R102 ;  /* 0x00007610ff667816 */ /* 0x000fc40000000066 */
[----:B0-----:R-:W-:-:S04]  /*2740*/  IADD3 R20, P0, R206, UR16, RZ ;  /* 0x00000010ce147c10 */ /* 0x001fc8000ff1e0ff */
[----:B------:R-:W-:-:S05]  /*2750*/  IADD3.X R21, R207, UR17, RZ, P0, !PT ;  /* 0x00000011cf157c10 */ /* 0x000fca00087fe4ff */
[----:B------:R0:W3:Y:S01]  /*2760*/  @P1 LDG.E.U16 R102, desc[UR18][R20.64] ;  /* 0x0000001214661981 */ /* 0x0000e2000c1e1500 */
[----:B------:R-:W-:Y:S02]  /*2770*/  PRMT R103, RZ, 0x7610, R103 ;  /* 0x00007610ff677816 */ /* 0x000fe40000000067 */
[----:B0-----:R-:W-:-:S04]  /*2780*/  IADD3 R20, P0, R204, UR16, RZ ;  /* 0x00000010cc147c10 */ /* 0x001fc8000ff1e0ff */
[----:B------:R-:W-:-:S05]  /*2790*/  IADD3.X R21, R205, UR17, RZ, P0, !PT ;  /* 0x00000011cd157c10 */ /* 0x000fca00087fe4ff */
[----:B------:R0:W3:Y:S02]  /*27a0*/  @P1 LDG.E.U16 R103, desc[UR18][R20.64] ;  /* 0x0000001214671981 */ /* 0x0000e4000c1e1500 */
[----:B0-----:R-:W-:-:S04]  /*27b0*/  IADD3 R20, P0, R6, UR16, RZ ;  /* 0x0000001006147c10 */ /* 0x001fc8000ff1e0ff */
[----:B------:R-:W-:Y:S02]  /*27c0*/  IADD3.X R21, R7, UR17, RZ, P0, !PT ;  /* 0x0000001107157c10 */ /* 0x000fe400087fe4ff */
[----:B------:R-:W2:Y:S01]  /*27d0*/  LDL.64 R6, [R1+0x20] ;  /* 0x0000200001067983 */ /* 0x000ea20000100a00 */
[----:B------:R-:W-:Y:S02]  /*27e0*/  PRMT R100, RZ, 0x7610, R100 ;  /* 0x00007610ff647816 */ /* 0x000fe40000000064 */
[----:B------:R-:W-:-:S04]  /*27f0*/  ISETP.GT.AND P0, PT, R10, 0xe, PT ;  /* 0x0000000e0a00780c */ /* 0x000fc80003f04270 */
[----:B------:R0:W3:Y:S01]  /*2800*/  @P1 LDG.E.U16 R100, desc[UR18][R20.64] ;  /* 0x0000001214641981 */ /* 0x0000e2000c1e1500 */
[----:B------:R-:W-:Y:S02]  /*2810*/  PRMT R93, RZ, 0x7610, R93 ;  /* 0x00007610ff5d7816 */ /* 0x000fe4000000005d */
[----:B0-----:R-:W-:-:S04]  /*2820*/  IADD3 R20, P1, R4, UR16, RZ ;  /* 0x0000001004147c10 */ /* 0x001fc8000ff3e0ff */
[----:B------:R-:W-:Y:S02]  /*2830*/  IADD3.X R21, R5, UR17, RZ, P1, !PT ;  /* 0x0000001105157c10 */ /* 0x000fe40008ffe4ff */
[----:B------:R-:W4:Y:S04]  /*2840*/  LDL.64 R4, [R1+0x48] ;  /* 0x0000480001047983 */ /* 0x000f280000100a00 */
[----:B------:R0:W3:Y:S01]  /*2850*/  @P0 LDG.E.U16 R93, desc[UR18][R20.64] ;  /* 0x00000012145d0981 */ /* 0x0000e2000c1e1500 */
[----:B------:R-:W-:Y:S02]  /*2860*/  PRMT R94, RZ, 0x7610, R94 ;  /* 0x00007610ff5e7816 */ /* 0x000fe4000000005e */
[----:B0-----:R-:W-:-:S04]  /*2870*/  IADD3 R20, P1, R16, UR16, RZ ;  /* 0x0000001010147c10 */ /* 0x001fc8000ff3e0ff */
[----:B------:R-:W-:Y:S02]  /*2880*/  IADD3.X R21, R17, UR17, RZ, P1, !PT ;  /* 0x0000001111157c10 */ /* 0x000fe40008ffe4ff */
[----:B------:R-:W3:Y:S04]  /*2890*/  LDL.64 R16, [R1+0x38] ;  /* 0x0000380001107983 */ /* 0x000ee80000100a00 */
[----:B------:R0:W3:Y:S01]  /*28a0*/  @P0 LDG.E.U16 R94, desc[UR18][R20.64] ;  /* 0x00000012145e0981 */ /* 0x0000e2000c1e1500 */
[----:B------:R-:W-:Y:S02]  /*28b0*/  PRMT R95, RZ, 0x7610, R95 ;  /* 0x00007610ff5f7816 */ /* 0x000fe4000000005f */
[----:B0-----:R-:W-:-:S04]  /*28c0*/  IADD3 R20, P1, R18, UR16, RZ ;  /* 0x0000001012147c10 */ /* 0x001fc8000ff3e0ff */
[----:B------:R-:W-:Y:S02]  /*28d0*/  IADD3.X R21, R19, UR17, RZ, P1, !PT ;  /* 0x0000001113157c10 */ /* 0x000fe40008ffe4ff */
[----:B------:R-:W3:Y:S04]  /*28e0*/  LDL.64 R18, [R1+0x28] ;  /* 0x0000280001127983 */ /* 0x000ee80000100a00 */
[----:B------:R2:W3:Y:S02]  /*28f0*/  @P0 LDG.E.U16 R95, desc[UR18][R20.64] ;  /* 0x00000012145f0981 */ /* 0x0004e4000c1e1500 */
[----:B--2---:R-:W-:-:S04]  /*2900*/  IADD3 R20, P1, R6, UR16, RZ ;  /* 0x0000001006147c10 */ /* 0x004fc8000ff3e0ff */
[----:B------:R-:W-:Y:S02]  /*2910*/  IADD3.X R21, R7, UR17, RZ, P1, !PT ;  /* 0x0000001107157c10 */ /* 0x000fe40008ffe4ff */
[----:B------:R-:W2:Y:S01]  /*2920*/  LDL.64 R6, [R1+0x58] ;  /* 0x0000580001067983 */ /* 0x000ea20000100a00 */
[----:B------:R-:W-:-:S06]  /*2930*/  PRMT R92, RZ, 0x7610, R92 ;  /* 0x00007610ff5c7816 */ /* 0x000fcc000000005c */
[----:B------:R0:W2:Y:S01]  /*2940*/  @P0 LDG.E.U16 R92, desc[UR18][R20.64] ;  /* 0x00000012145c0981 */ /* 0x0000a2000c1e1500 */
[----:B------:R-:W-:Y:S02]  /*2950*/  ISETP.GT.AND P0, PT, R10, 0xf, PT ;  /* 0x0000000f0a00780c */ /* 0x000fe40003f04270 */
[----:B----4-:R-:W-:Y:S02]  /*2960*/  IADD3 R22, P1, R4, UR16, RZ ;  /* 0x0000001004167c10 */ /* 0x010fe4000ff3e0ff */
[----:B0-----:R-:W-:Y:S02]  /*2970*/  PRMT R21, RZ, 0x7610, R21 ;  /* 0x00007610ff157816 */ /* 0x001fe40000000015 */
[----:B------:R-:W-:-:S07]  /*2980*/  IADD3.X R23, R5, UR17, RZ, P1, !PT ;  /* 0x0000001105177c10 */ /* 0x000fce0008ffe4ff */
[----:B------:R0:W4:Y:S01]  /*2990*/  @P0 LDG.E.U16 R21, desc[UR18][R22.64] ;  /* 0x0000001216150981 */ /* 0x000122000c1e1500 */
[----:B---3--:R-:W-:Y:S02]  /*29a0*/  IADD3 R4, P1, R16, UR16, RZ ;  /* 0x0000001010047c10 */ /* 0x008fe4000ff3e0ff */
[----:B0-----:R-:W-:Y:S02]  /*29b0*/  PRMT R22, RZ, 0x7610, R22 ;  /* 0x00007610ff167816 */ /* 0x001fe40000000016 */
[----:B------:R-:W-:Y:S02]  /*29c0*/  IADD3.X R5, R17, UR17, RZ, P1, !PT ;  /* 0x0000001111057c10 */ /* 0x000fe40008ffe4ff */
[----:B------:R-:W-:Y:S01]  /*29d0*/  PRMT R23, RZ, 0x7610, R23 ;  /* 0x00007610ff177816 */ /* 0x000fe20000000017 */
[----:B------:R-:W3:Y:S04]  /*29e0*/  LDL.LU.64 R16, [R1+0x80] ;  /* 0x0000800001107983 */ /* 0x000ee80000300a00 */
[----:B------:R0:W4:Y:S02]  /*29f0*/  @P0 LDG.E.U16 R22, desc[UR18][R4.64] ;  /* 0x0000001204160981 */ /* 0x000124000c1e1500 */
[----:B0-----:R-:W-:-:S04]  /*2a00*/  IADD3 R4, P1, R18, UR16, RZ ;  /* 0x0000001012047c10 */ /* 0x001fc8000ff3e0ff */
[----:B------:R-:W-:Y:S02]  /*2a10*/  IADD3.X R5, R19, UR17, RZ, P1, !PT ;  /* 0x0000001113057c10 */ /* 0x000fe40008ffe4ff */
[----:B------:R-:W-:Y:S01]  /*2a20*/  PRMT R20, RZ, 0x7610, R20 ;  /* 0x00007610ff147816 */ /* 0x000fe20000000014 */
[----:B------:R-:W4:Y:S04]  /*2a30*/  LDL.LU.64 R18, [R1+0x78] ;  /* 0x0000780001127983 */ /* 0x000f280000300a00 */
[----:B------:R2:W4:Y:S01]  /*2a40*/  @P0 LDG.E.U16 R23, desc[UR18][R4.64] ;  /* 0x0000001204170981 */ /* 0x000522000c1e1500 */
[----:B------:R-:W-:Y:S02]  /*2a50*/  ISETP.GE.AND P1, PT, R3, R10, PT ;  /* 0x0000000a0300720c */ /* 0x000fe40003f26270 */
[----:B--2---:R-:W-:-:S04]  /*2a60*/  IADD3 R4, P2, R6, UR16, RZ ;  /* 0x0000001006047c10 */ /* 0x004fc8000ff5e0ff */
[----:B------:R-:W-:-:S05]  /*2a70*/  IADD3.X R5, R7, UR17, RZ, P2, !PT ;  /* 0x0000001107057c10 */ /* 0x000fca00097fe4ff */
[----:B------:R0:W2:Y:S01]  /*2a80*/  @P0 LDG.E.U16 R20, desc[UR18][R4.64] ;  /* 0x0000001204140981 */ /* 0x0000a2000c1e1500 */
[----:B------:R-:W-:Y:S01]  /*2a90*/  BAR.SYNC.DEFER_BLOCKING 0x0 ;  /* 0x0000000000007b1d */ /* 0x000fe20000010000 */
[----:B0-----:R-:W-:Y:S02]  /*2aa0*/  IMAD.MOV.U32 R4, RZ, RZ, R251 ;  /* 0x000000ffff047224 */ /* 0x001fe400078e00fb */
[--C-:B------:R-:W-:Y:S01]  /*2ab0*/  IMAD.MOV.U32 R5, RZ, RZ, R250.reuse ;  /* 0x000000ffff057224 */ /* 0x100fe200078e00fa */
[----:B------:R-:W-:Y:S01]  /*2ac0*/  PRMT R250, RZ, 0x7610, R250 ;  /* 0x00007610fffa7816 */ /* 0x000fe200000000fa */
[----:B------:R-:W-:Y:S01]  /*2ad0*/  IMAD.WIDE R6, R11, 0x2, R4 ;  /* 0x000000020b067825 */ /* 0x000fe200078e0204 */
[----:B------:R-:W-:-:S04]  /*2ae0*/  PRMT R251, RZ, 0x7610, R251 ;  /* 0x00007610fffb7816 */ /* 0x000fc800000000fb */
[----:B------:R0:W2:Y:S02]  /*2af0*/  @!P1 LDG.E.U16 R250, desc[UR18][R6.64] ;  /* 0x0000001206fa9981 */ /* 0x0000a4000c1e1500 */
[----:B0-----:R-:W-:-:S05]  /*2b00*/  IMAD.WIDE R6, R12, 0x2, R4 ;  /* 0x000000020c067825 */ /* 0x001fca00078e0204 */
[----:B------:R-:W2:Y:S04]  /*2b10*/  @!P1 LDG.E.U16 R251, desc[UR18][R6.64] ;  /* 0x0000001206fb9981 */ /* 0x000ea8000c1e1500 */
[----:B------:R-:W-:Y:S04]  /*2b20*/  STS.U16 [R8+UR12], R249 ;  /* 0x000000f908007988 */ /* 0x000fe8000800040c */
[----:B------:R-:W-:Y:S04]  /*2b30*/  STS.U16 [R8+UR12+0x1000], R248 ;  /* 0x001000f808007988 */ /* 0x000fe8000800040c */
        /* <DEDUP_REMOVED lines=30> */
[----:B---3--:R-:W-:Y:S04]  /*2d20*/  STS.U16 [R16+UR12+0x200], R217 ;  /* 0x000200d910007988 */ /* 0x008fe8000800040c */
        /* <DEDUP_REMOVED lines=15> */
[----:B----4-:R-:W-:Y:S04]  /*2e20*/  STS.U16 [R18+UR12+0x300], R99 ;  /* 0x0003006312007988 */ /* 0x010fe8000800040c */
        /* <DEDUP_REMOVED lines=8> */
[----:B------:R0:W5:Y:S04]  /*2eb0*/  LDL.LU.64 R6, [R1+0x70] ;  /* 0x0000700001067983 */ /* 0x0001680000300a00 */
[----:B--2---:R1:W-:Y:S02]  /*2ec0*/  STS.U16 [R19+UR12+0x3780], R20 ;  /* 0x0037801413007988 */ /* 0x0043e4000800040c */
[----:B-1----:R-:W-:-:S04]  /*2ed0*/  IMAD.U32 R20, RZ, RZ, UR13 ;  /* 0x0000000dff147e24 */ /* 0x002fc8000f8e00ff */
[----:B------:R-:W-:Y:S02]  /*2ee0*/  IMAD.WIDE R20, R20, 0x2, R4 ;  /* 0x0000000214147825 */ /* 0x000fe400078e0204 */
[----:B------:R0:W5:Y:S04]  /*2ef0*/  LDL.LU.64 R4, [R1+0x68] ;  /* 0x0000680001047983 */ /* 0x0001680000300a00 */
[----:B------:R-:W-:Y:S04]  /*2f00*/  STS.U16 [R19+UR12+0x380], R91 ;  /* 0x0003805b13007988 */ /* 0x000fe8000800040c */
[----:B------:R-:W-:Y:S04]  /*2f10*/  STS.U16 [R19+UR12+0x1380], R90 ;  /* 0x0013805a13007988 */ /* 0x000fe8000800040c */
[----:B------:R-:W-:Y:S04]  /*2f20*/  STS.U16 [R19+UR12+0x2380], R89 ;  /* 0x0023805913007988 */ /* 0x000fe8000800040c */
[----:B------:R-:W-:Y:S04]  /*2f30*/  STS.U16 [R19+UR12+0x3380], R88 ;  /* 0x0033805813007988 */ /* 0x000fe8000800040c */
[----:B------:R-:W-:Y:S04]  /*2f40*/  STS.U16 [R19+UR12+0x780], R23 ;  /* 0x0007801713007988 */ /* 0x000fe8000800040c */
[----:B------:R-:W-:Y:S04]  /*2f50*/  STS.U16 [R19+UR12+0x1780], R22 ;  /* 0x0017801613007988 */ /* 0x000fe8000800040c */
[----:B------:R-:W-:Y:S04]  /*2f60*/  STS.U16 [R9+UR12+0x4000], R250 ;  /* 0x004000fa09007988 */ /* 0x000fe8000800040c */
[----:B------:R1:W-:Y:S01]  /*2f70*/  STS.U16 [R9+UR12+0x4100], R251 ;  /* 0x004100fb09007988 */ /* 0x0003e2000800040c */
[----:B------:R2:W-:Y:S06]  /*2f80*/  MEMBAR.ALL.CTA ;  /* 0x0000000000007992 */ /* 0x0005ec0000008000 */
[----:B--2---:R-:W2:Y:S02]  /*2f90*/  FENCE.VIEW.ASYNC.S ;  /* 0x00000000000073c6 */ /* 0x004ea40000000000 */
[----:B--2---:R-:W-:Y:S06]  /*2fa0*/  BAR.SYNC.DEFER_BLOCKING 0x0 ;  /* 0x0000000000007b1d */ /* 0x004fec0000010000 */
[----:B------:R-:W-:Y:S01]  /*2fb0*/  UMOV UR9, 0x40000040 ;  /* 0x4000004000097882 */ /* 0x000fe20000000000 */
[----:B------:R-:W-:Y:S01]  /*2fc0*/  UMOV UR6, UR10 ;  /* 0x0000000a00067c82 */ /* 0x000fe20008000000 */
        /* <DEDUP_REMOVED lines=8> */
[----:B------:R-:W-:Y:S01]  /*3050*/  WARPGROUP.ARRIVE ;  /* 0x00000000000079c5 */ /* 0x000fe20000000000 */
[----:B------:R-:W-:Y:S01]  /*3060*/  UMOV UR31, UR11 ;  /* 0x0000000b001f7c82 */ /* 0x000fe20008000000 */
[----:B------:R-:W-:-:S04]  /*3070*/  UMOV UR26, UR10 ;  /* 0x0000000a001a7c82 */ /* 0x000fc80008000000 */
[----:B------:R-:W-:Y:S01]  /*3080*/  HGMMA.64x16x16.F32.BF16 R80, gdesc[UR8].tnspA, R80 ;  /* 0x20200000085079f0 */ /* 0x000fe20008701850 */
[----:B------:R-:W-:-:S03]  /*3090*/  UMOV UR27, UR11 ;  /* 0x0000000b001b7c82 */ /* 0x000fc60008000000 */
[----:B------:R-:W-:Y:S01]  /*30a0*/  HGMMA.64x16x16.F32.BF16 R72, gdesc[UR4].tnspA, R72 ;  /* 0x20200000044879f0 */ /* 0x000fe20008701848 */
[----:B------:R-:W-:-:S03]  /*30b0*/  UMOV UR22, UR10 ;  /* 0x0000000a00167c82 */ /* 0x000fc60008000000 */
[----:B------:R-:W-:Y:S01]  /*30c0*/  HGMMA.64x16x16.F32.BF16 R64, gdesc[UR40].tnspA, R64 ;  /* 0x20200000284079f0 */ /* 0x000fe20008701840 */
[----:B------:R-:W-:-:S03]  /*30d0*/  UMOV UR23, UR11 ;  /* 0x0000000b00177c82 */ /* 0x000fc60008000000 */
[----:B------:R-:W-:Y:S04]  /*30e0*/  HGMMA.64x16x16.F32.BF16 R56, gdesc[UR36].tnspA, R56 ;  /* 0x20200000243879f0 */ /* 0x000fe80008701838 */
[----:B------:R-:W-:Y:S04]  /*30f0*/  HGMMA.64x16x16.F32.BF16 R48, gdesc[UR32].tnspA, R48 ;  /* 0x20200000203079f0 */ /* 0x000fe80008701830 */
[----:B------:R-:W-:Y:S04]  /*3100*/  HGMMA.64x16x16.F32.BF16 R40, gdesc[UR28].tnspA, R40 ;  /* 0x202000001c2879f0 */ /* 0x000fe80008701828 */
[----:B------:R-:W-:Y:S04]  /*3110*/  HGMMA.64x16x16.F32.BF16 R32, gdesc[UR24].tnspA, R32 ;  /* 0x20200000182079f0 */ /* 0x000fe80008701820 */
[----:B------:R-:W-:Y:S01]  /*3120*/  HGMMA.64x16x16.F32.BF16 R24, gdesc[UR20].tnspA, R24, gsb0 ;  /* 0x20200000141879f0 */ /* 0x000fe20008001818 */
[----:B------:R-:W-:-:S06]  /*3130*/  UIADD3 UR14, UR14, -0x1, URZ ;  /* 0xffffffff0e0e7890 */ /* 0x000fcc000fffe03f */
[----:B------:R-:W-:Y:S01]  /*3140*/  ISETP.NE.U32.AND P0, PT, RZ, UR14, PT ;  /* 0x0000000eff007c0c */ /* 0x000fe2000bf05070 */
[----:B------:R-:W-:Y:S01]  /*3150*/  UIMAD.WIDE UR16, UR15, 0x2, UR16 ;  /* 0x000000020f1078a5 */ /* 0x000fe2000f8e0210 */
[----:B-1----:R-:W-:Y:S02]  /*3160*/  IMAD.MOV.U32 R251, RZ, RZ, R20 ;  /* 0x000000fffffb7224 */ /* 0x002fe400078e0014 */
[----:B------:R-:W-:Y:S02]  /*3170*/  IMAD.MOV.U32 R250, RZ, RZ, R21 ;  /* 0x000000fffffa7224 */ /* 0x000fe400078e0015 */
[----:B------:R-:W-:Y:S01]  /*3180*/  VIADD R10, R10, 0xfffffff0 ;  /* 0xfffffff00a0a7836 */ /* 0x000fe20000000000 */
[----:B------:R-:W-:-:S06]  /*3190*/  WARPGROUP.DEPBAR.LE gsb0, 0x0 ;  /* 0x00008000000079c5 */ /* 0x000fcc0000010000 */
[----:B0-----:R-:W-:Y:S05]  /*31a0*/  @P0 BRA `(.L_x_1) ;  /* 0xffffffe400a00947 */ /* 0x001fea000383ffff */
[----:B------:R-:W-:Y:S02]  /*31b0*/  F2FP.BF16.F32.PACK_AB R99, R31, R47 ;  /* 0x0000002f1f63723e */ /* 0x000fe400000010ff */
[----:B------:R-:W-:Y:S02]  /*31c0*/  F2FP.BF16.F32.PACK_AB R98, R29, R45 ;  /* 0x0000002d1d62723e */ /* 0x000fe400000010ff */
[----:B------:R-:W-:Y:S02]  /*31d0*/  F2FP.BF16.F32.PACK_AB R97, R39, R55 ;  /* 0x000000372761723e */ /* 0x000fe400000010ff */
[----:B------:R-:W-:Y:S02]  /*31e0*/  F2FP.BF16.F32.PACK_AB R96, R37, R53 ;  /* 0x000000352560723e */ /* 0x000fe400000010ff */
[----:B------:R-:W-:Y:S02]  /*31f0*/  F2FP.BF16.F32.PACK_AB R91, R30, R46 ;  /* 0x0000002e1e5b723e */ /* 0x000fe400000010ff */
[----:B------:R-:W-:-:S02]  /*3200*/  F2FP.BF16.F32.PACK_AB R90, R28, R44 ;  /* 0x0000002c1c5a723e */ /* 0x000fc400000010ff */
        /* <DEDUP_REMOVED lines=25> */
[----:B------:R-:W-:-:S07]  /*33a0*/  F2FP.BF16.F32.PACK_AB R12, R64, R80 ;  /* 0x00000050400c723e */ /* 0x000fce00000010ff */
.L_x_0:
[----:B------:R-:W-:Y:S01]  /*33b0*/  BAR.SYNC.DEFER_BLOCKING 0x0 ;  /* 0x0000000000007b1d */ /* 0x000fe20000010000 */
[----:B------:R-:W-:Y:S01]  /*33c0*/  LEA R8, R3, UR12, 0x4 ;  /* 0x0000000c03087c11 */ /* 0x000fe2000f8e20ff */
[C---:B------:R-:W-:Y:S02]  /*33d0*/  IMAD.SHL.U32 R3, R0.reuse, 0x8, RZ ;  /* 0x0000000800037824 */ /* 0x040fe400078e00ff */
[----:B------:R-:W-:Y:S02]  /*33e0*/  IMAD.SHL.U32 R0, R0, 0x40, RZ ;  /* 0x0000004000007824 */ /* 0x000fe400078e00ff */
[----:B-----5:R-:W-:Y:S01]  /*33f0*/  VIADD R10, R4, 0x1 ;  /* 0x00000001040a7836 */ /* 0x020fe20000000000 */
[----:B------:R-:W-:Y:S01]  /*3400*/  LOP3.LUT R3, R3, 0x300, RZ, 0xc0, !PT ;  /* 0x0000030003037812 */ /* 0x000fe200078ec0ff */
[----:B------:R-:W0:Y:S01]  /*3410*/  S2R R9, SR_TID.X ;  /* 0x0000000000097919 */ /* 0x000e220000002100 */
[----:B------:R-:W-:Y:S01]  /*3420*/  LOP3.LUT R0, R0, 0x400, RZ, 0xc0, !PT ;  /* 0x0000040000007812 */ /* 0x000fe200078ec0ff */
[----:B------:R-:W-:Y:S01]  /*3430*/  ULDC.64 UR8, c[0x0][0x228] ;  /* 0x00008a0000087ab9 */ /* 0x000fe20000000a00 */
[----:B------:R-:W1:Y:S01]  /*3440*/  LDC R41, c[0x0][0x244] ;  /* 0x00009100ff297b82 */ /* 0x000e620000000800 */
[----:B------:R-:W-:Y:S01]  /*3450*/  ISETP.GE.AND P2, PT, R10, UR9, PT ;  /* 0x000000090a007c0c */ /* 0x000fe2000bf46270 */
[----:B------:R-:W-:Y:S01]  /*3460*/  VIADD R10, R4, 0x2 ;  /* 0x00000002040a7836 */ /* 0x000fe20000000000 */
[----:B------:R-:W-:Y:S01]  /*3470*/  IADD3 R48, R3, R8, R0 ;  /* 0x0000000803307210 */ /* 0x000fe20007ffe000 */
[----:B------:R-:W-:Y:S01]  /*3480*/  ULDC.64 UR4, c[0x0][0x220] ;  /* 0x0000880000047ab9 */ /* 0x000fe20000000a00 */
[----:B------:R-:W-:Y:S01]  /*3490*/  ISETP.GE.AND P1, PT, R2, UR8, PT ;  /* 0x0000000802007c0c */ /* 0x000fe2000bf26270 */
[----:B------:R-:W-:Y:S01]  /*34a0*/  ULDC UR6, c[0x0][0x248] ;  /* 0x0000920000067ab9 */ /* 0x000fe20000000800 */
[----:B------:R-:W-:Y:S01]  /*34b0*/  ISETP.GE.AND P6, PT, R10, UR9, PT ;  /* 0x000000090a007c0c */ /* 0x000fe2000bfc6270 */
[C---:B------:R-:W-:Y:S01]  /*34c0*/  IMAD R51, R4.reuse, UR6, RZ ;  /* 0x0000000604337c24 */ /* 0x040fe2000f8e02ff */
[----:B------:R-:W-:-:S02]  /*34d0*/  ISETP.GE.AND P0, PT, R4, UR9, PT ;  /* 0x0000000904007c0c */ /* 0x000fc4000bf06270 */
[----:B------:R-:W-:Y:S01]  /*34e0*/  ISETP.LT.AND P1, PT, R4, UR9, !P1 ;  /* 0x0000000904007c0c */ /* 0x000fe2000cf21270 */
[----:B------:R-:W-:Y:S01]  /*34f0*/  STSM.16.M88.4 [R48], R12 ;  /* 0x0000000c30007844 */ /* 0x000fe20000000200 */
[----:B------:R-:W-:Y:S01]  /*3500*/  BAR.SYNC.DEFER_BLOCKING 0x0 ;  /* 0x0000000000007b1d */ /* 0x000fe20000010000 */
[----:B------:R-:W-:Y:S01]  /*3510*/  ISETP.LT.AND P4, PT, R5, UR8, !P0 ;  /* 0x0000000805007c0c */ /* 0x000fe2000c781270 */
[----:B-1----:R-:W-:-:S04]  /*3520*/  IMAD R0, R2, R41, RZ ;  /* 0x0000002902007224 */ /* 0x002fc800078e02ff */
[----:B------:R-:W-:Y:S01]  /*3530*/  IMAD R3, R41, 0x80, R0 ;  /* 0x0000008029037824 */ /* 0x000fe200078e0200 */
[----:B0-----:R-:W-:-:S04]  /*3540*/  LOP3.LUT R9, R9, 0x7f, RZ, 0xc0, !PT ;  /* 0x0000007f09097812 */ /* 0x001fc800078ec0ff */
[----:B------:R-:W-:-:S05]  /*3550*/  LEA R56, R9, UR12, 0x4 ;  /* 0x0000000c09387c11 */ /* 0x000fca000f8e20ff */
[----:B------:R-:W0:Y:S01]  /*3560*/  LDS.128 R32, [R56] ;  /* 0x0000000038207984 */ /* 0x000e220000000c00 */
[----:B------:R-:W-:Y:S06]  /*3570*/  BAR.SYNC.DEFER_BLOCKING 0x0 ;  /* 0x0000000000007b1d */ /* 0x000fec0000010000 */
[----:B------:R-:W-:Y:S02]  /*3580*/  STSM.16.M88.4 [R48], R16 ;  /* 0x0000001030007844 */ /* 0x000fe40000000200 */
[----:B------:R-:W-:Y:S06]  /*3590*/  BAR.SYNC.DEFER_BLOCKING 0x0 ;  /* 0x0000000000007b1d */ /* 0x000fec0000010000 */
[----:B------:R-:W-:Y:S02]  /*35a0*/  LDS.128 R28, [R56] ;  /* 0x00000000381c7984 */ /* 0x000fe40000000c00 */
[----:B------:R-:W-:Y:S06]  /*35b0*/  BAR.SYNC.DEFER_BLOCKING 0x0 ;  /* 0x0000000000007b1d */ /* 0x000fec0000010000 */
[----:B------:R1:W-:Y:S02]  /*35c0*/  STSM.16.M88.4 [R48], R36 ;  /* 0x0000002430007844 */ /* 0x0003e40000000200 */
[----:B------:R-:W-:Y:S01]  /*35d0*/  BAR.SYNC.DEFER_BLOCKING 0x0 ;  /* 0x0000000000007b1d */ /* 0x000fe20000010000 */
[----:B-1----:R-:W-:-:S02]  /*35e0*/  LEA R38, P3, R0, UR4, 0x1 ;  /* 0x0000000400267c11 */ /* 0x002fc4000f8608ff */
[----:B------:R-:W-:Y:S02]  /*35f0*/  LEA R36, P5, R3, UR4, 0x1 ;  /* 0x0000000403247c11 */ /* 0x000fe4000f8a08ff */
[----:B------:R-:W-:Y:S01]  /*3600*/  LEA.HI.X.SX32 R39, R0, UR5, 0x1, P3 ;  /* 0x0000000500277c11 */ /* 0x000fe200098f0eff */
[----:B------:R-:W-:Y:S01]  /*3610*/  IMAD R0, R41, 0x80, R3 ;  /* 0x0000008029007824 */ /* 0x000fe200078e0203 */
[----:B------:R-:W-:-:S03]  /*3620*/  LEA.HI.X.SX32 R37, R3, UR5, 0x1, P5 ;  /* 0x0000000503257c11 */ /* 0x000fc6000a8f0eff */
[----:B------:R-:W-:Y:S01]  /*3630*/  IMAD R3, R41, 0x80, R0 ;  /* 0x0000008029037824 */ /* 0x000fe200078e0200 */
[----:B------:R-:W-:Y:S01]  /*3640*/  LEA R42, P3, R0, UR4, 0x1 ;  /* 0x00000004002a7c11 */ /* 0x000fe2000f8608ff */
[----:B------:R-:W1:Y:S01]  /*3650*/  LDS.128 R24, [R56] ;  /* 0x0000000038187984 */ /* 0x000e620000000c00 */
[----:B0-----:R-:W-:Y:S01]  /*3660*/  PRMT R41, R32, 0x7632, R41 ;  /* 0x0000763220297816 */ /* 0x001fe20000000029 */
[----:B------:R-:W-:Y:S01]  /*3670*/  BAR.SYNC.DEFER_BLOCKING 0x0 ;  /* 0x0000000000007b1d */ /* 0x000fe20000010000 */
[----:B------:R-:W-:Y:S02]  /*3680*/  LEA R40, P5, R3, UR4, 0x1 ;  /* 0x0000000403287c11 */ /* 0x000fe4000f8a08ff */
[----:B------:R-:W-:Y:S01]  /*3690*/  LEA.HI.X.SX32 R43, R0, UR5, 0x1, P3 ;  /* 0x00000005002b7c11 */ /* 0x000fe200098f0eff */
[----:B------:R-:W-:Y:S01]  /*36a0*/  VIADD R0, R4, 0x3 ;  /* 0x0000000304007836 */ /* 0x000fe20000000000 */
[----:B------:R-:W-:Y:S02]  /*36b0*/  ISETP.LT.AND P3, PT, R6, UR8, !P0 ;  /* 0x0000000806007c0c */ /* 0x000fe4000c761270 */
[----:B------:R-:W-:Y:S01]  /*36c0*/  ISETP.LT.AND P0, PT, R7, UR8, !P0 ;  /* 0x0000000807007c0c */ /* 0x000fe2000c701270 */
[----:B------:R0:W-:Y:S01]  /*36d0*/  STSM.16.M88.4 [R48], R44 ;  /* 0x0000002c30007844 */ /* 0x0001e20000000200 */
[----:B------:R-:W-:Y:S01]  /*36e0*/  BAR.SYNC.DEFER_BLOCKING 0x0 ;  /* 0x0000000000007b1d */ /* 0x000fe20000010000 */
[----:B0-----:R-:W-:-:S04]  /*36f0*/  IMAD.WIDE R44, R51, 0x2, R38 ;  /* 0x00000002332c7825 */ /* 0x001fc800078e0226 */
[----:B------:R-:W-:Y:S01]  /*3700*/  IMAD.WIDE R46, R51, 0x2, R36 ;  /* 0x00000002332e7825 */ /* 0x000fe200078e0224 */
[----:B------:R-:W0:Y:S02]  /*3710*/  LDS.128 R20, [R56] ;  /* 0x0000000038147984 */ /* 0x000e240000000c00 */
[----:B------:R-:W-:Y:S06]  /*3720*/  BAR.SYNC.DEFER_BLOCKING 0x0 ;  /* 0x0000000000007b1d */ /* 0x000fec0000010000 */
[----:B------:R1:W-:Y:S02]  /*3730*/  STSM.16.M88.4 [R48], R52 ;  /* 0x0000003430007844 */ /* 0x0003e40000000200 */
[----:B------:R-:W-:Y:S01]  /*3740*/  BAR.SYNC.DEFER_BLOCKING 0x0 ;  /* 0x0000000000007b1d */ /* 0x000fe20000010000 */
[----:B-1----:R-:W-:-:S05]  /*3750*/  PRMT R53, R24, 0x7632, R53 ;  /* 0x0000763218357816 */ /* 0x002fca0000000035 */
[----:B------:R-:W1:Y:S02]  /*3760*/  LDS.128 R12, [R56] ;  /* 0x00000000380c7984 */ /* 0x000e640000000c00 */
[----:B------:R-:W-:Y:S06]  /*3770*/  BAR.SYNC.DEFER_BLOCKING 0x0 ;  /* 0x0000000000007b1d */ /* 0x000fec0000010000 */
[----:B------:R-:W-:Y:S02]  /*3780*/  STSM.16.M88.4 [R48], R88 ;  /* 0x0000005830007844 */ /* 0x000fe40000000200 */
[----:B------:R-:W-:Y:S06]  /*3790*/  BAR.SYNC.DEFER_BLOCKING 0x0 ;  /* 0x0000000000007b1d */ /* 0x000fec0000010000 */
[----:B------:R-:W2:Y:S02]  /*37a0*/  LDS.128 R8, [R56] ;  /* 0x0000000038087984 */ /* 0x000ea40000000c00 */
[----:B------:R-:W-:Y:S06]  /*37b0*/  BAR.SYNC.DEFER_BLOCKING 0x0 ;  /* 0x0000000000007b1d */ /* 0x000fec0000010000 */
[----:B------:R-:W-:Y:S02]  /*37c0*/  STSM.16.M88.4 [R48], R92 ;  /* 0x0000005c30007844 */ /* 0x000fe40000000200 */
[----:B------:R-:W-:Y:S06]  /*37d0*/  BAR.SYNC.DEFER_BLOCKING 0x0 ;  /* 0x0000000000007b1d */ /* 0x000fec0000010000 */
[----:B------:R-:W3:Y:S02]  /*37e0*/  LDS.128 R16, [R56] ;  /* 0x0000000038107984 */ /* 0x000ee40000000c00 */
[----:B------:R-:W-:Y:S06]  /*37f0*/  BAR.SYNC.DEFER_BLOCKING 0x0 ;  /* 0x0000000000007b1d */ /* 0x000fec0000010000 */
[----:B------:R-:W-:Y:S02]  /*3800*/  STSM.16.M88.4 [R48], R96 ;  /* 0x0000006030007844 */ /* 0x000fe40000000200 */
[----:B------:R-:W-:Y:S06]  /*3810*/  BAR.SYNC.DEFER_BLOCKING 0x0 ;  /* 0x0000000000007b1d */ /* 0x000fec0000010000 */
[----:B------:R4:W-:Y:S01]  /*3820*/  @P1 STG.E.U16 desc[UR18][R44.64], R32 ;  /* 0x000000202c001986 */ /* 0x0009e2000c101512 */
[----:B------:R-:W-:Y:S01]  /*3830*/  ISETP.GE.AND P1, PT, R0, UR9, PT ;  /* 0x0000000900007c0c */ /* 0x000fe2000bf26270 */
[----:B------:R-:W-:-:S02]  /*3840*/  VIADD R0, R4, 0x4 ;  /* 0x0000000404007836 */ /* 0x000fc40000000000 */
[----:B------:R0:W-:Y:S01]  /*3850*/  @P4 STG.E.U16 desc[UR18][R46.64], R41 ;  /* 0x000000292e004986 */ /* 0x0001e2000c101512 */
[----:B------:R-:W-:Y:S01]  /*3860*/  ISETP.LT.AND P4, PT, R2, UR8, !P2 ;  /* 0x0000000802007c0c */ /* 0x000fe2000d781270 */
[----:B----4-:R-:W-:Y:S01]  /*3870*/  IMAD.WIDE R44, R51, 0x2, R42 ;  /* 0x00000002332c7825 */ /* 0x010fe200078e022a */
[----:B------:R-:W-:Y:S02]  /*3880*/  PRMT R32, R28, 0x7632, R32 ;  /* 0x000076321c207816 */ /* 0x000fe40000000020 */
[----:B0-----:R-:W-:Y:S01]  /*3890*/  LEA.HI.X.SX32 R41, R3, UR5, 0x1, P5 ;  /* 0x0000000503297c11 */ /* 0x001fe2000a8f0eff */
[----:B------:R-:W-:Y:S01]  /*38a0*/  VIADD R3, R51, UR6 ;  /* 0x0000000633037c36 */ /* 0x000fe20008000000 */
[----:B------:R-:W-:Y:S01]  /*38b0*/  ISETP.LT.AND P5, PT, R5, UR8, !P2 ;  /* 0x0000000805007c0c */ /* 0x000fe2000d7a1270 */
[----:B------:R0:W-:Y:S01]  /*38c0*/  @P3 STG.E.U16 desc[UR18][R44.64], R28 ;  /* 0x0000001c2c003986 */ /* 0x0001e2000c101512 */
[----:B------:R-:W-:Y:S01]  /*38d0*/  ISETP.LT.AND P3, PT, R6, UR8, !P6 ;  /* 0x0000000806007c0c */ /* 0x000fe2000f761270 */
[----:B------:R-:W-:-:S04]  /*38e0*/  IMAD.WIDE R46, R51, 0x2, R40 ;  /* 0x00000002332e7825 */ /* 0x000fc800078e0228 */
[C---:B------:R-:W-:Y:S01]  /*38f0*/  IMAD.WIDE R48, R3.reuse, 0x2, R38 ;  /* 0x0000000203307825 */ /* 0x040fe200078e0226 */
[----:B------:R4:W-:Y:S01]  /*3900*/  @P0 STG.E.U16 desc[UR18][R46.64], R32 ;  /* 0x000000202e000986 */ /* 0x0009e2000c101512 */
[----:B------:R-:W-:Y:S02]  /*3910*/  ISETP.LT.AND P0, PT, R6, UR8, !P2 ;  /* 0x0000000806007c0c */ /* 0x000fe4000d701270 */
[----:B------:R-:W-:Y:S01]  /*3920*/  IMAD.WIDE R50, R3, 0x2, R36 ;  /* 0x0000000203327825 */ /* 0x000fe200078e0224 */
[----:B------:R1:W-:Y:S01]  /*3930*/  @P4 STG.E.U16 desc[UR18][R48.64], R24 ;  /* 0x0000001830004986 */ /* 0x0003e2000c101512 */
[----:B------:R-:W-:Y:S02]  /*3940*/  ISETP.LT.AND P2, PT, R7, UR8, !P2 ;  /* 0x0000000807007c0c */ /* 0x000fe4000d741270 */
[----:B------:R-:W-:Y:S01]  /*3950*/  ISETP.LT.AND P4, PT, R2, UR8, !P6 ;  /* 0x0000000802007c0c */ /* 0x000fe2000f781270 */
[----:B------:R2:W-:Y:S01]  /*3960*/  @P5 STG.E.U16 desc[UR18][R50.64], R53 ;  /* 0x0000003532005986 */ /* 0x0005e2000c101512 */
[----:B------:R-:W-:Y:S01]  /*3970*/  ISETP.LT.AND P5, PT, R5, UR8, !P6 ;  /* 0x0000000805007c0c */ /* 0x000fe2000f7a1270 */
[----:B------:R-:W-:Y:S01]  /*3980*/  VIADD R55, R3, UR6 ;  /* 0x0000000603377c36 */ /* 0x000fe20008000000 */
[----:B0-----:R-:W-:Y:S01]  /*3990*/  PRMT R28, R33, 0x7632, R28 ;  /* 0x00007632211c7816 */ /* 0x001fe2000000001c */
[----:B------:R-:W-:Y:S01]  /*39a0*/  IMAD.WIDE R44, R3, 0x2, R42 ;  /* 0x00000002032c7825 */ /* 0x000fe200078e022a */
[----:B------:R-:W-:-:S03]  /*39b0*/  ISETP.LT.AND P6, PT, R7, UR8, !P6 ;  /* 0x0000000807007c0c */ /* 0x000fc6000f7c1270 */
[----:B----4-:R-:W-:Y:S01]  /*39c0*/  IMAD.WIDE R46, R3, 0x2, R40 ;  /* 0x00000002032e7825 */ /* 0x010fe200078e0228 */
[----:B-1----:R-:W-:Y:S01]  /*39d0*/  PRMT R24, R20, 0x7632, R24 ;  /* 0x0000763214187816 */ /* 0x002fe20000000018 */
[----:B------:R0:W-:Y:S01]  /*39e0*/  @P0 STG.E.U16 desc[UR18][R44.64], R20 ;  /* 0x000000142c000986 */ /* 0x0001e2000c101512 */
[----:B------:R-:W-:Y:S01]  /*39f0*/  ISETP.GE.AND P0, PT, R0, UR9, PT ;  /* 0x0000000900007c0c */ /* 0x000fe2000bf06270 */
[C---:B--2---:R-:W-:Y:S02]  /*3a00*/  IMAD.WIDE R52, R55.reuse, 0x2, R38 ;  /* 0x0000000237347825 */ /* 0x044fe400078e0226 */
[----:B------:R1:W-:Y:S02]  /*3a10*/  @P2 STG.E.U16 desc[UR18][R46.64], R24 ;  /* 0x000000182e002986 */ /* 0x0003e4000c101512 */
[C---:B------:R-:W-:Y:S02]  /*3a20*/  IMAD.WIDE R48, R55.reuse, 0x2, R36 ;  /* 0x0000000237307825 */ /* 0x040fe400078e0224 */
[----:B------:R2:W-:Y:S01]  /*3a30*/  @P4 STG.E.U16 desc[UR18][R52.64], R33 ;  /* 0x0000002134004986 */ /* 0x0005e2000c101512 */
[----:B------:R-:W-:Y:S01]  /*3a40*/  ISETP.LT.AND P4, PT, R2, UR8, !P1 ;  /* 0x0000000802007c0c */ /* 0x000fe2000cf81270 */
[----:B------:R-:W-:-:S02]  /*3a50*/  IMAD.WIDE R50, R55, 0x2, R42 ;  /* 0x0000000237327825 */ /* 0x000fc400078e022a */
[----:B------:R-:W-:Y:S01]  /*3a60*/  @P5 STG.E.U16 desc[UR18][R48.64], R28 ;  /* 0x0000001c30005986 */ /* 0x000fe2000c101512 */
[----:B------:R-:W-:Y:S01]  /*3a70*/  ISETP.LT.AND P5, PT, R5, UR8, !P1 ;  /* 0x0000000805007c0c */ /* 0x000fe2000cfa1270 */
[----:B------:R-:W-:Y:S01]  /*3a80*/  VIADD R3, R55, UR6 ;  /* 0x0000000637037c36 */ /* 0x000fe20008000000 */
[----:B0-----:R-:W-:Y:S01]  /*3a90*/  PRMT R20, R29, 0x7632, R20 ;  /* 0x000076321d147816 */ /* 0x001fe20000000014 */
[----:B------:R0:W-:Y:S01]  /*3aa0*/  @P3 STG.E.U16 desc[UR18][R50.64], R29 ;  /* 0x0000001d32003986 */ /* 0x0001e2000c101512 */
[----:B------:R-:W-:Y:S01]  /*3ab0*/  ISETP.LT.AND P3, PT, R6, UR8, !P1 ;  /* 0x0000000806007c0c */ /* 0x000fe2000cf61270 */
[----:B------:R-:W-:Y:S01]  /*3ac0*/  IMAD.WIDE R44, R3, 0x2, R38 ;  /* 0x00000002032c7825 */ /* 0x000fe200078e0226 */
[----:B------:R-:W-:Y:S02]  /*3ad0*/  ISETP.LT.AND P1, PT, R7, UR8, !P1 ;  /* 0x0000000807007c0c */ /* 0x000fe4000cf21270 */
[----:B-1----:R-:W-:Y:S01]  /*3ae0*/  PRMT R24, R25, 0x7632, R24 ;  /* 0x0000763219187816 */ /* 0x002fe20000000018 */
[----:B--2---:R-:W-:-:S04]  /*3af0*/  IMAD.WIDE R32, R55, 0x2, R40 ;  /* 0x0000000237207825 */ /* 0x004fc800078e0228 */
[C---:B------:R-:W-:Y:S01]  /*3b00*/  IMAD.WIDE R46, R3.reuse, 0x2, R36 ;  /* 0x00000002032e7825 */ /* 0x040fe200078e0224 */
[----:B------:R1:W-:Y:S01]  /*3b10*/  @P6 STG.E.U16 desc[UR18][R32.64], R20 ;  /* 0x0000001420006986 */ /* 0x0003e2000c101512 */
[----:B------:R-:W-:Y:S02]  /*3b20*/  ISETP.LT.AND P6, PT, R2, UR8, !P0 ;  /* 0x0000000802007c0c */ /* 0x000fe4000c7c1270 */
[----:B0-----:R-:W-:Y:S01]  /*3b30*/  IMAD.WIDE R28, R3, 0x2, R42 ;  /* 0x00000002031c7825 */ /* 0x001fe200078e022a */
[----:B------:R0:W-:Y:S01]  /*3b40*/  @P4 STG.E.U16 desc[UR18][R44.64], R25 ;  /* 0x000000192c004986 */ /* 0x0001e2000c101512 */
[----:B------:R-:W-:Y:S02]  /*3b50*/  ISETP.LT.AND P4, PT, R5, UR8, !P0 ;  /* 0x0000000805007c0c */ /* 0x000fe4000c781270 */
[----:B------:R-:W-:Y:S01]  /*3b60*/  IMAD.WIDE R48, R3, 0x2, R40 ;  /* 0x0000000203307825 */ /* 0x000fe200078e0228 */
[----:B------:R2:W-:Y:S01]  /*3b70*/  @P5 STG.E.U16 desc[UR18][R46.64], R24 ;  /* 0x000000182e005986 */ /* 0x0005e2000c101512 */
[----:B------:R-:W-:-:S02]  /*3b80*/  ISETP.LT.AND P5, PT, R6, UR8, !P0 ;  /* 0x0000000806007c0c */ /* 0x000fc4000c7a1270 */
[----:B------:R-:W-:Y:S01]  /*3b90*/  VIADD R3, R3, UR6 ;  /* 0x0000000603037c36 */ /* 0x000fe20008000000 */
[----:B-1----:R-:W-:Y:S01]  /*3ba0*/  PRMT R33, R21, 0x7632, R33 ;  /* 0x0000763215217816 */ /* 0x002fe20000000021 */
[----:B------:R-:W-:Y:S01]  /*3bb0*/  VIADD R0, R4, 0x5 ;  /* 0x0000000504007836 */ /* 0x000fe20000000000 */
[----:B------:R1:W-:Y:S01]  /*3bc0*/  @P3 STG.E.U16 desc[UR18][R28.64], R21 ;  /* 0x000000151c003986 */ /* 0x0003e2000c101512 */
[----:B------:R-:W-:Y:S01]  /*3bd0*/  ISETP.LT.AND P0, PT, R7, UR8, !P0 ;  /* 0x0000000807007c0c */ /* 0x000fe2000c701270 */
[C---:B0-----:R-:W-:Y:S02]  /*3be0*/  IMAD.WIDE R44, R3.reuse, 0x2, R42 ;  /* 0x00000002032c7825 */ /* 0x041fe400078e022a */
[----:B------:R0:W-:Y:S01]  /*3bf0*/  @P1 STG.E.U16 desc[UR18][R48.64], R33 ;  /* 0x0000002130001986 */ /* 0x0001e2000c101512 */
[----:B------:R-:W-:Y:S01]  /*3c00*/  ISETP.GE.AND P2, PT, R0, UR9, PT ;  /* 0x0000000900007c0c */ /* 0x000fe2000bf46270 */
[----:B--2---:R-:W-:-:S04]  /*3c10*/  IMAD.WIDE R24, R3, 0x2, R38 ;  /* 0x0000000203187825 */ /* 0x004fc800078e0226 */
[C---:B------:R-:W-:Y:S01]  /*3c20*/  VIADD R47, R3.reuse, UR6 ;  /* 0x00000006032f7c36 */ /* 0x040fe20008000000 */
[----:B------:R2:W-:Y:S01]  /*3c30*/  @P6 STG.E.U16 desc[UR18][R24.64], R34 ;  /* 0x0000002218006986 */ /* 0x0005e2000c101512 */
[----:B-1----:R-:W-:Y:S01]  /*3c40*/  PRMT R29, R34, 0x7632, R29 ;  /* 0x00007632221d7816 */ /* 0x002fe2000000001d */
[----:B------:R-:W-:Y:S01]  /*3c50*/  IMAD.WIDE R20, R3, 0x2, R40 ;  /* 0x0000000203147825 */ /* 0x000fe200078e0228 */
[----:B------:R-:W-:-:S03]  /*3c60*/  ISETP.LT.AND P6, PT, R5, UR8, !P2 ;  /* 0x0000000805007c0c */ /* 0x000fc6000d7c1270 */
[----:B0-----:R-:W-:-:S04]  /*3c70*/  IMAD.WIDE R32, R3, 0x2, R36 ;  /* 0x0000000203207825 */ /* 0x001fc800078e0224 */
[----:B------:R-:W-:Y:S01]  /*3c80*/  VIADD R0, R4, 0x6 ;  /* 0x0000000604007836 */ /* 0x000fe20000000000 */
[----:B------:R0:W-:Y:S01]  /*3c90*/  @P4 STG.E.U16 desc[UR18][R32.64], R29 ;  /* 0x0000001d20004986 */ /* 0x0001e2000c101512 */
[----:B------:R-:W-:Y:S01]  /*3ca0*/  ISETP.LT.AND P4, PT, R6, UR8, !P2 ;  /* 0x0000000806007c0c */ /* 0x000fe2000d781270 */
[C---:B--2---:R-:W-:Y:S01]  /*3cb0*/  IMAD.WIDE R24, R47.reuse, 0x2, R38 ;  /* 0x000000022f187825 */ /* 0x044fe200078e0226 */
[----:B------:R-:W-:Y:S01]  /*3cc0*/  PRMT R34, R26, 0x7632, R34 ;  /* 0x000076321a227816 */ /* 0x000fe20000000022 */
[----:B------:R1:W-:Y:S01]  /*3cd0*/  @P5 STG.E.U16 desc[UR18][R44.64], R30 ;  /* 0x0000001e2c005986 */ /* 0x0003e2000c101512 */
[----:B------:R-:W-:Y:S01]  /*3ce0*/  ISETP.LT.AND P5, PT, R2, UR8, !P2 ;  /* 0x0000000802007c0c */ /* 0x000fe2000d7a1270 */
[----:B------:R-:W-:Y:S01]  /*3cf0*/  VIADD R3, R47, UR6 ;  /* 0x000000062f037c36 */ /* 0x000fe20008000000 */
[----:B------:R-:W-:Y:S01]  /*3d00*/  ISETP.GE.AND P3, PT, R0, UR9, PT ;  /* 0x0000000900007c0c */ /* 0x000fe2000bf66270 */
[----:B------:R-:W-:Y:S01]  /*3d10*/  VIADD R0, R4, 0x7 ;  /* 0x0000000704007836 */ /* 0x000fe20000000000 */
[----:B------:R-:W-:-:S02]  /*3d20*/  ISETP.LT.AND P2, PT, R7, UR8, !P2 ;  /* 0x0000000807007c0c */ /* 0x000fc4000d741270 */
[----:B0-----:R-:W-:Y:S01]  /*3d30*/  PRMT R33, R30, 0x7632, R33 ;  /* 0x000076321e217816 */ /* 0x001fe20000000021 */
[----:B------:R-:W-:Y:S01]  /*3d40*/  IMAD.WIDE R28, R47, 0x2, R36 ;  /* 0x000000022f1c7825 */ /* 0x000fe200078e0224 */
[----:B------:R-:W-:Y:S02]  /*3d50*/  ISETP.GE.AND P1, PT, R0, UR9, PT ;  /* 0x0000000900007c0c */ /* 0x000fe4000bf26270 */
[----:B-1----:R-:W-:Y:S01]  /*3d60*/  PRMT R30, R22, 0x7632, R30 ;  /* 0x00007632161e7816 */ /* 0x002fe2000000001e */
[----:B------:R0:W-:Y:S01]  /*3d70*/  @P0 STG.E.U16 desc[UR18][R20.64], R33 ;  /* 0x0000002114000986 */ /* 0x0001e2000c101512 */
[----:B------:R-:W-:-:S03]  /*3d80*/  IMAD.WIDE R44, R3, 0x2, R40 ;  /* 0x00000002032c7825 */ /* 0x000fc600078e0228 */
[----:B------:R1:W-:Y:S01]  /*3d90*/  @P5 STG.E.U16 desc[UR18][R24.64], R26 ;  /* 0x0000001a18005986 */ /* 0x0003e2000c101512 */
[----:B------:R-:W-:Y:S01]  /*3da0*/  ISETP.LT.AND P5, PT, R5, UR8, !P3 ;  /* 0x0000000805007c0c */ /* 0x000fe2000dfa1270 */
[----:B------:R-:W-:Y:S02]  /*3db0*/  VIADD R0, R4, 0x8 ;  /* 0x0000000804007836 */ /* 0x000fe40000000000 */
[----:B------:R2:W-:Y:S01]  /*3dc0*/  @P6 STG.E.U16 desc[UR18][R28.64], R34 ;  /* 0x000000221c006986 */ /* 0x0005e2000c101512 */
[----:B------:R-:W-:Y:S02]  /*3dd0*/  ISETP.LT.AND P6, PT, R6, UR8, !P3 ;  /* 0x0000000806007c0c */ /* 0x000fe4000dfc1270 */
[----:B------:R-:W-:Y:S01]  /*3de0*/  ISETP.GE.AND P0, PT, R0, UR9, PT ;  /* 0x0000000900007c0c */ /* 0x000fe2000bf06270 */
[----:B0-----:R-:W-:-:S04]  /*3df0*/  IMAD.WIDE R32, R47, 0x2, R42 ;  /* 0x000000022f207825 */ /* 0x001fc800078e022a */
[----:B------:R-:W-:Y:S01]  /*3e00*/  IMAD.WIDE R20, R47, 0x2, R40 ;  /* 0x000000022f147825 */ /* 0x000fe200078e0228 */
[----:B------:R0:W-:Y:S01]  /*3e10*/  @P4 STG.E.U16 desc[UR18][R32.64], R22 ;  /* 0x0000001620004986 */ /* 0x0001e2000c101512 */
[----:B------:R-:W-:Y:S02]  /*3e20*/  ISETP.LT.AND P4, PT, R2, UR8, !P3 ;  /* 0x0000000802007c0c */ /* 0x000fe4000df81270 */
[----:B-1----:R-:W-:Y:S01]  /*3e30*/  IMAD.WIDE R24, R3, 0x2, R38 ;  /* 0x0000000203187825 */ /* 0x002fe200078e0226 */
[----:B------:R-:W-:Y:S01]  /*3e40*/  PRMT R26, R35, 0x7632, R26 ;  /* 0x00007632231a7816 */ /* 0x000fe2000000001a */
[----:B------:R1:W-:Y:S01]  /*3e50*/  @P2 STG.E.U16 desc[UR18][R20.64], R30 ;  /* 0x0000001e14002986 */ /* 0x0003e2000c101512 */
[----:B------:R-:W-:Y:S01]  /*3e60*/  ISETP.LT.AND P3, PT, R7, UR8, !P3 ;  /* 0x0000000807007c0c */ /* 0x000fe2000df61270 */
[----:B--2---:R-:W-:-:S04]  /*3e70*/  IMAD.WIDE R28, R3, 0x2, R36 ;  /* 0x00000002031c7825 */ /* 0x004fc800078e0224 */
[----:B------:R-:W-:Y:S01]  /*3e80*/  VIADD R0, R4, 0x9 ;  /* 0x0000000904007836 */ /* 0x000fe20000000000 */
[----:B0-----:R-:W-:Y:S01]  /*3e90*/  PRMT R22, R31, 0x7632, R22 ;  /* 0x000076321f167816 */ /* 0x001fe20000000016 */
[C---:B------:R-:W-:Y:S01]  /*3ea0*/  IMAD.WIDE R32, R3.reuse, 0x2, R42 ;  /* 0x0000000203207825 */ /* 0x040fe200078e022a */
[----:B------:R0:W-:Y:S01]  /*3eb0*/  @P4 STG.E.U16 desc[UR18][R24.64], R35 ;  /* 0x0000002318004986 */ /* 0x0001e2000c101512 */
[----:B------:R-:W-:Y:S02]  /*3ec0*/  ISETP.LT.AND P4, PT, R2, UR8, !P1 ;  /* 0x0000000802007c0c */ /* 0x000fe4000cf81270 */
[----:B------:R-:W-:Y:S01]  /*3ed0*/  VIADD R3, R3, UR6 ;  /* 0x0000000603037c36 */ /* 0x000fe20008000000 */
[----:B------:R2:W-:Y:S01]  /*3ee0*/  @P5 STG.E.U16 desc[UR18][R28.64], R26 ;  /* 0x0000001a1c005986 */ /* 0x0005e2000c101512 */
[----:B------:R-:W-:Y:S02]  /*3ef0*/  ISETP.LT.AND P5, PT, R5, UR8, !P1 ;  /* 0x0000000805007c0c */ /* 0x000fe4000cfa1270 */
[----:B-1----:R-:W-:Y:S01]  /*3f00*/  IMAD.WIDE R20, R3, 0x2, R38 ;  /* 0x0000000203147825 */ /* 0x002fe200078e0226 */
[----:B------:R1:W-:Y:S01]  /*3f10*/  @P6 STG.E.U16 desc[UR18][R32.64], R31 ;  /* 0x0000001f20006986 */ /* 0x0003e2000c101512 */
[----:B------:R-:W-:-:S02]  /*3f20*/  ISETP.LT.AND P6, PT, R6, UR8, !P1 ;  /* 0x0000000806007c0c */ /* 0x000fc4000cfc1270 */
[----:B------:R-:W-:Y:S01]  /*3f30*/  ISETP.LT.AND P1, PT, R7, UR8, !P1 ;  /* 0x0000000807007c0c */ /* 0x000fe2000cf21270 */
[----:B------:R-:W4:Y:S01]  /*3f40*/  LDS.128 R28, [R56] ;  /* 0x00000000381c7984 */ /* 0x000f220000000c00 */
[----:B0-----:R-:W-:Y:S01]  /*3f50*/  IMAD.WIDE R24, R3, 0x2, R36 ;  /* 0x0000000203187825 */ /* 0x001fe200078e0224 */
[----:B------:R-:W-:Y:S02]  /*3f60*/  ISETP.GE.AND P2, PT, R0, UR9, PT ;  /* 0x0000000900007c0c */ /* 0x000fe4000bf46270 */
[----:B------:R0:W-:Y:S01]  /*3f70*/  @P3 STG.E.U16 desc[UR18][R44.64], R22 ;  /* 0x000000162c003986 */ /* 0x0001e2000c101512 */
[----:B--2---:R-:W-:Y:S01]  /*3f80*/  PRMT R26, R27, 0x7632, R26 ;  /* 0x000076321b1a7816 */ /* 0x004fe2000000001a */
[C---:B------:R-:W-:Y:S02]  /*3f90*/  IMAD.WIDE R34, R3.reuse, 0x2, R40 ;  /* 0x0000000203227825 */ /* 0x040fe400078e0228 */
[----:B------:R2:W-:Y:S01]  /*3fa0*/  @P4 STG.E.U16 desc[UR18][R20.64], R27 ;  /* 0x0000001b14004986 */ /* 0x0005e2000c101512 */
[----:B------:R-:W-:Y:S01]  /*3fb0*/  ISETP.LT.AND P4, PT, R2, UR8, !P0 ;  /* 0x0000000802007c0c */ /* 0x000fe2000c781270 */
[----:B-1----:R-:W-:-:S02]  /*3fc0*/  IMAD.WIDE R32, R3, 0x2, R42 ;  /* 0x0000000203207825 */ /* 0x002fc400078e022a */
[----:B------:R1:W-:Y:S01]  /*3fd0*/  @P5 STG.E.U16 desc[UR18][R24.64], R26 ;  /* 0x0000001a18005986 */ /* 0x0003e2000c101512 */
[----:B------:R-:W-:Y:S01]  /*3fe0*/  ISETP.LT.AND P5, PT, R5, UR8, !P0 ;  /* 0x0000000805007c0c */ /* 0x000fe2000c7a1270 */
[----:B------:R-:W-:Y:S02]  /*3ff0*/  VIADD R0, R4, 0xa ;  /* 0x0000000a04007836 */ /* 0x000fe40000000000 */
[----:B0-----:R-:W-:Y:S01]  /*4000*/  VIADD R45, R3, UR6 ;  /* 0x00000006032d7c36 */ /* 0x001fe20008000000 */
[----:B------:R-:W-:Y:S01]  /*4010*/  PRMT R3, R23, 0x7632, R3 ;  /* 0x0000763217037816 */ /* 0x000fe20000000003 */
[----:B------:R0:W-:Y:S01]  /*4020*/  @P6 STG.E.U16 desc[UR18][R32.64], R23 ;  /* 0x0000001720006986 */ /* 0x0001e2000c101512 */
[----:B------:R-:W-:Y:S01]  /*4030*/  ISETP.LT.AND P6, PT, R7, UR8, !P0 ;  /* 0x0000000807007c0c */ /* 0x000fe2000c7c1270 */
[C---:B--2---:R-:W-:Y:S01]  /*4040*/  IMAD.WIDE R20, R45.reuse, 0x2, R38 ;  /* 0x000000022d147825 */ /* 0x044fe200078e0226 */
[----:B------:R-:W-:Y:S01]  /*4050*/  ISETP.GE.AND P3, PT, R0, UR9, PT ;  /* 0x0000000900007c0c */ /* 0x000fe2000bf66270 */
[----:B------:R-:W-:Y:S01]  /*4060*/  @P1 STG.E.U16 desc[UR18][R34.64], R3 ;  /* 0x0000000322001986 */ /* 0x000fe2000c101512 */
[----:B------:R-:W-:Y:S01]  /*4070*/  ISETP.LT.AND P1, PT, R6, UR8, !P0 ;  /* 0x0000000806007c0c */ /* 0x000fe2000c721270 */
[----:B-1----:R-:W-:-:S02]  /*4080*/  IMAD.WIDE R24, R45, 0x2, R36 ;  /* 0x000000022d187825 */ /* 0x002fc400078e0224 */
[----:B------:R1:W-:Y:S01]  /*4090*/  @P4 STG.E.U16 desc[UR18][R20.64], R12 ;  /* 0x0000000c14004986 */ /* 0x0003e2000c101512 */
[----:B------:R-:W-:Y:S01]  /*40a0*/  ISETP.LT.AND P4, PT, R2, UR8, !P2 ;  /* 0x0000000802007c0c */ /* 0x000fe2000d781270 */
[----:B------:R-:W-:Y:S01]  /*40b0*/  IMAD.WIDE R26, R45, 0x2, R40 ;  /* 0x000000022d1a7825 */ /* 0x000fe200078e0228 */
[----:B0-----:R-:W-:-:S03]  /*40c0*/  PRMT R33, R8, 0x7632, R33 ;  /* 0x0000763208217816 */ /* 0x001fc60000000021 */
[----:B------:R-:W-:-:S04]  /*40d0*/  IMAD.WIDE R22, R45, 0x2, R42 ;  /* 0x000000022d167825 */ /* 0x000fc800078e022a */
[----:B------:R-:W-:Y:S01]  /*40e0*/  VIADD R45, R45, UR6 ;  /* 0x000000062d2d7c36 */ /* 0x000fe20008000000 */
[----:B-1----:R-:W-:Y:S01]  /*40f0*/  PRMT R21, R12, 0x7632, R21 ;  /* 0x000076320c157816 */ /* 0x002fe20000000015 */
[----:B------:R-:W-:Y:S01]  /*4100*/  VIADD R0, R4, 0xb ;  /* 0x0000000b04007836 */ /* 0x000fe20000000000 */
[----:B---3--:R-:W-:Y:S01]  /*4110*/  PRMT R12, R16, 0x7632, R12 ;  /* 0x00007632100c7816 */ /* 0x008fe2000000000c */
[----:B------:R-:W-:Y:S02]  /*4120*/  VIADD R3, R45, UR6 ;  /* 0x000000062d037c36 */ /* 0x000fe40008000000 */
[----:B------:R0:W-:Y:S01]  /*4130*/  @P5 STG.E.U16 desc[UR18][R24.64], R21 ;  /* 0x0000001518005986 */ /* 0x0001e2000c101512 */
[----:B------:R-:W-:Y:S02]  /*4140*/  ISETP.LT.AND P5, PT, R5, UR8, !P2 ;  /* 0x0000000805007c0c */ /* 0x000fe4000d7a1270 */
[----:B------:R-:W-:Y:S01]  /*4150*/  ISETP.GE.AND P0, PT, R0, UR9, PT ;  /* 0x0000000900007c0c */ /* 0x000fe2000bf06270 */
[----:B------:R1:W-:Y:S01]  /*4160*/  @P1 STG.E.U16 desc[UR18][R22.64], R8 ;  /* 0x0000000816001986 */ /* 0x0003e2000c101512 */
[----:B------:R-:W-:Y:S01]  /*4170*/  ISETP.LT.AND P1, PT, R6, UR8, !P2 ;  /* 0x0000000806007c0c */ /* 0x000fe2000d721270 */
[----:B------:R-:W-:Y:S01]  /*4180*/  VIADD R0, R4, 0xc ;  /* 0x0000000c04007836 */ /* 0x000fe20000000000 */
[----:B------:R-:W-:Y:S01]  /*4190*/  ISETP.LT.AND P2, PT, R7, UR8, !P2 ;  /* 0x0000000807007c0c */ /* 0x000fe2000d741270 */
[----:B------:R2:W-:Y:S03]  /*41a0*/  @P6 STG.E.U16 desc[UR18][R26.64], R33 ;  /* 0x000000211a006986 */ /* 0x0005e6000c101512 */
[----:B------:R-:W-:Y:S01]  /*41b0*/  ISETP.GE.AND P6, PT, R0, UR9, PT ;  /* 0x0000000900007c0c */ /* 0x000fe2000bfc6270 */
[----:B0-----:R-:W-:-:S04]  /*41c0*/  IMAD.WIDE R20, R45, 0x2, R38 ;  /* 0x000000022d147825 */ /* 0x001fc800078e0226 */
[C---:B-1----:R-:W-:Y:S01]  /*41d0*/  IMAD.WIDE R22, R45.reuse, 0x2, R42 ;  /* 0x000000022d167825 */ /* 0x042fe200078e022a */
[----:B------:R0:W-:Y:S01]  /*41e0*/  @P4 STG.E.U16 desc[UR18][R20.64], R16 ;  /* 0x0000001014004986 */ /* 0x0001e2000c101512 */
[----:B------:R-:W-:Y:S02]  /*41f0*/  ISETP.LT.AND P4, PT, R2, UR8, !P3 ;  /* 0x0000000802007c0c */ /* 0x000fe4000df81270 */
[----:B--2---:R-:W-:Y:S01]  /*4200*/  IMAD.WIDE R32, R45, 0x2, R36 ;  /* 0x000000022d207825 */ /* 0x004fe200078e0224 */
[----:B----4-:R-:W-:-:S03]  /*4210*/  PRMT R8, R28, 0x7632, R8 ;  /* 0x000076321c087816 */ /* 0x010fc60000000008 */
[----:B------:R-:W-:Y:S01]  /*4220*/  IMAD.WIDE R24, R45, 0x2, R40 ;  /* 0x000000022d187825 */ /* 0x000fe200078e0228 */
[----:B------:R1:W-:Y:S01]  /*4230*/  @P5 STG.E.U16 desc[UR18][R32.64], R12 ;  /* 0x0000000c20005986 */ /* 0x0003e2000c101512 */
[----:B------:R-:W-:Y:S02]  /*4240*/  ISETP.LT.AND P5, PT, R5, UR8, !P3 ;  /* 0x0000000805007c0c */ /* 0x000fe4000dfa1270 */
[----:B------:R-:W-:Y:S01]  /*4250*/  IMAD.WIDE R26, R3, 0x2, R38 ;  /* 0x00000002031a7825 */ /* 0x000fe200078e0226 */
[----:B------:R2:W-:Y:S01]  /*4260*/  @P1 STG.E.U16 desc[UR18][R22.64], R28 ;  /* 0x0000001c16001986 */ /* 0x0005e2000c101512 */
[----:B0-----:R-:W-:Y:S02]  /*4270*/  PRMT R16, R13, 0x7632, R16 ;  /* 0x000076320d107816 */ /* 0x001fe40000000010 */
[----:B------:R-:W-:Y:S01]  /*4280*/  IMAD.WIDE R20, R3, 0x2, R36 ;  /* 0x0000000203147825 */ /* 0x000fe200078e0224 */
[----:B------:R0:W-:Y:S01]  /*4290*/  @P2 STG.E.U16 desc[UR18][R24.64], R8 ;  /* 0x0000000818002986 */ /* 0x0001e2000c101512 */
[----:B------:R-:W-:-:S02]  /*42a0*/  ISETP.LT.AND P2, PT, R6, UR8, !P3 ;  /* 0x0000000806007c0c */ /* 0x000fc4000df41270 */
[----:B------:R-:W-:Y:S01]  /*42b0*/  ISETP.LT.AND P3, PT, R7, UR8, !P3 ;  /* 0x0000000807007c0c */ /* 0x000fe2000df61270 */
[----:B------:R3:W-:Y:S01]  /*42c0*/  @P4 STG.E.U16 desc[UR18][R26.64], R13 ;  /* 0x0000000d1a004986 */ /* 0x0007e2000c101512 */
[----:B------:R-:W-:Y:S01]  /*42d0*/  ISETP.LT.AND P4, PT, R2, UR8, !P0 ;  /* 0x0000000802007c0c */ /* 0x000fe2000c781270 */
[----:B-1----:R-:W-:Y:S02]  /*42e0*/  IMAD.WIDE R32, R3, 0x2, R40 ;  /* 0x0000000203207825 */ /* 0x002fe400078e0228 */
[----:B------:R1:W-:Y:S01]  /*42f0*/  @P5 STG.E.U16 desc[UR18][R20.64], R16 ;  /* 0x0000001014005986 */ /* 0x0003e2000c101512 */
[----:B------:R-:W-:Y:S01]  /*4300*/  ISETP.LT.AND P5, PT, R5, UR8, !P0 ;  /* 0x0000000805007c0c */ /* 0x000fe2000c7a1270 */
[----:B--2---:R-:W-:Y:S01]  /*4310*/  IMAD.WIDE R22, R3, 0x2, R42 ;  /* 0x0000000203167825 */ /* 0x004fe200078e022a */
[----:B0-----:R-:W-:-:S03]  /*4320*/  PRMT R25, R9, 0x7632, R25 ;  /* 0x0000763209197816 */ /* 0x001fc60000000019 */
[----:B------:R-:W-:Y:S01]  /*4330*/  VIADD R3, R3, UR6 ;  /* 0x0000000603037c36 */ /* 0x000fe20008000000 */
[----:B------:R0:W-:Y:S01]  /*4340*/  @P2 STG.E.U16 desc[UR18][R22.64], R9 ;  /* 0x0000000916002986 */ /* 0x0001e2000c101512 */
[----:B------:R-:W-:Y:S01]  /*4350*/  ISETP.LT.AND P2, PT, R6, UR8, !P0 ;  /* 0x0000000806007c0c */ /* 0x000fe2000c741270 */
[----:B------:R-:W-:Y:S01]  /*4360*/  VIADD R0, R4, 0xd ;  /* 0x0000000d04007836 */ /* 0x000fe20000000000 */
[----:B------:R-:W-:Y:S01]  /*4370*/  ISETP.LT.AND P0, PT, R7, UR8, !P0 ;  /* 0x0000000807007c0c */ /* 0x000fe2000c701270 */
[----:B---3--:R-:W-:Y:S01]  /*4380*/  IMAD.WIDE R12, R3, 0x2, R38 ;  /* 0x00000002030c7825 */ /* 0x008fe200078e0226 */
[----:B------:R2:W-:Y:S01]  /*4390*/  @P3 STG.E.U16 desc[UR18][R32.64], R25 ;  /* 0x0000001920003986 */ /* 0x0005e2000c101512 */
[----:B-1----:R-:W-:Y:S02]  /*43a0*/  PRMT R21, R17, 0x7632, R21 ;  /* 0x0000763211157816 */ /* 0x002fe40000000015 */
[----:B------:R-:W-:Y:S01]  /*43b0*/  ISETP.GE.AND P1, PT, R0, UR9, PT ;  /* 0x0000000900007c0c */ /* 0x000fe2000bf26270 */
[----:B------:R1:W-:Y:S01]  /*43c0*/  @P4 STG.E.U16 desc[UR18][R12.64], R17 ;  /* 0x000000110c004986 */ /* 0x0003e2000c101512 */
[----:B------:R-:W-:Y:S01]  /*43d0*/  ISETP.LT.AND P4, PT, R2, UR8, !P6 ;  /* 0x0000000802007c0c */ /* 0x000fe2000f781270 */
[----:B------:R-:W-:-:S02]  /*43e0*/  VIADD R0, R4, 0xe ;  /* 0x0000000e04007836 */ /* 0x000fc40000000000 */
[----:B0-----:R-:W-:-:S03]  /*43f0*/  IMAD.WIDE R8, R3, 0x2, R42 ;  /* 0x0000000203087825 */ /* 0x001fc600078e022a */
[----:B------:R-:W-:Y:S01]  /*4400*/  ISETP.GE.AND P3, PT, R0, UR9, PT ;  /* 0x0000000900007c0c */ /* 0x000fe2000bf66270 */
[----:B--2---:R-:W-:Y:S01]  /*4410*/  IMAD.WIDE R24, R3, 0x2, R36 ;  /* 0x0000000203187825 */ /* 0x004fe200078e0224 */
[----:B------:R-:W-:-:S03]  /*4420*/  PRMT R0, R29, 0x7632, R0 ;  /* 0x000076321d007816 */ /* 0x000fc60000000000 */
[----:B------:R-:W-:Y:S01]  /*4430*/  VIADD R27, R3, UR6 ;  /* 0x00000006031b7c36 */ /* 0x000fe20008000000 */
[----:B------:R0:W-:Y:S01]  /*4440*/  @P5 STG.E.U16 desc[UR18][R24.64], R21 ;  /* 0x0000001518005986 */ /* 0x0001e2000c101512 */
[----:B------:R-:W-:Y:S01]  /*4450*/  ISETP.LT.AND P5, PT, R6, UR8, !P6 ;  /* 0x0000000806007c0c */ /* 0x000fe2000f7a1270 */
[----:B------:R-:W-:Y:S02]  /*4460*/  VIADD R4, R4, 0xf ;  /* 0x0000000f04047836 */ /* 0x000fe40000000000 */
[----:B------:R2:W-:Y:S01]  /*4470*/  @P2 STG.E.U16 desc[UR18][R8.64], R29 ;  /* 0x0000001d08002986 */ /* 0x0005e2000c101512 */
[----:B------:R-:W-:Y:S01]  /*4480*/  ISETP.LT.AND P2, PT, R5, UR8, !P6 ;  /* 0x0000000805007c0c */ /* 0x000fe2000f741270 */
[----:B------:R-:W-:Y:S01]  /*4490*/  IMAD.WIDE R22, R27, 0x2, R38 ;  /* 0x000000021b167825 */ /* 0x000fe200078e0226 */
[----:B------:R-:W-:-:S03]  /*44a0*/  ISETP.LT.AND P6, PT, R7, UR8, !P6 ;  /* 0x0000000807007c0c */ /* 0x000fc6000f7c1270 */
[----:B-1----:R-:W-:-:S04]  /*44b0*/  IMAD.WIDE R12, R27, 0x2, R36 ;  /* 0x000000021b0c7825 */ /* 0x002fc800078e0224 */
[----:B0-----:R-:W-:Y:S01]  /*44c0*/  IMAD.WIDE R20, R3, 0x2, R40 ;  /* 0x0000000203147825 */ /* 0x001fe200078e0228 */
[----:B------:R-:W-:-:S03]  /*44d0*/  PRMT R3, R14, 0x7632, R3 ;  /* 0x000076320e037816 */ /* 0x000fc60000000003 */
[C---:B--2---:R-:W-:Y:S01]  /*44e0*/  IMAD.WIDE R8, R27.reuse, 0x2, R42 ;  /* 0x000000021b087825 */ /* 0x044fe200078e022a */
[----:B------:R0:W-:Y:S01]  /*44f0*/  @P0 STG.E.U16 desc[UR18][R20.64], R0 ;  /* 0x0000000014000986 */ /* 0x0001e2000c101512 */
[----:B------:R-:W-:Y:S02]  /*4500*/  ISETP.GE.AND P0, PT, R4, UR9, PT ;  /* 0x0000000904007c0c */ /* 0x000fe4000bf06270 */
[C---:B------:R-:W-:Y:S01]  /*4510*/  IMAD.WIDE R16, R27.reuse, 0x2, R40 ;  /* 0x000000021b107825 */ /* 0x040fe200078e0228 */
[----:B------:R1:W-:Y:S01]  /*4520*/  @P4 STG.E.U16 desc[UR18][R22.64], R14 ;  /* 0x0000000e16004986 */ /* 0x0003e2000c101512 */
[----:B------:R-:W-:Y:S02]  /*4530*/  ISETP.LT.AND P4, PT, R2, UR8, !P1 ;  /* 0x0000000802007c0c */ /* 0x000fe4000cf81270 */
[----:B------:R-:W-:Y:S01]  /*4540*/  PRMT R4, R10, 0x7632, R4 ;  /* 0x000076320a047816 */ /* 0x000fe20000000004 */
[----:B------:R-:W-:Y:S01]  /*4550*/  VIADD R27, R27, UR6 ;  /* 0x000000061b1b7c36 */ /* 0x000fe20008000000 */
[----:B------:R-:W-:Y:S01]  /*4560*/  @P2 STG.E.U16 desc[UR18][R12.64], R3 ;  /* 0x000000030c002986 */ /* 0x000fe2000c101512 */
[----:B------:R-:W-:-:S02]  /*4570*/  ISETP.LT.AND P2, PT, R5, UR8, !P1 ;  /* 0x0000000805007c0c */ /* 0x000fc4000cf41270 */
[----:B0-----:R-:W-:Y:S01]  /*4580*/  IMAD.WIDE R20, R27, 0x2, R38 ;  /* 0x000000021b147825 */ /* 0x001fe200078e0226 */
[----:B------:R0:W-:Y:S01]  /*4590*/  @P5 STG.E.U16 desc[UR18][R8.64], R10 ;  /* 0x0000000a08005986 */ /* 0x0001e2000c101512 */
[----:B------:R-:W-:Y:S02]  /*45a0*/  ISETP.LT.AND P5, PT, R6, UR8, !P1 ;  /* 0x0000000806007c0c */ /* 0x000fe4000cfa1270 */
[----:B------:R-:W-:Y:S01]  /*45b0*/  ISETP.LT.AND P1, PT, R7, UR8, !P1 ;  /* 0x0000000807007c0c */ /* 0x000fe2000cf21270 */
[----:B------:R2:W-:Y:S01]  /*45c0*/  @P6 STG.E.U16 desc[UR18][R16.64], R4 ;  /* 0x0000000410006986 */ /* 0x0005e2000c101512 */
[----:B------:R-:W-:Y:S01]  /*45d0*/  ISETP.LT.AND P6, PT, R2, UR8, !P3 ;  /* 0x0000000802007c0c */ /* 0x000fe2000dfc1270 */
[C---:B------:R-:W-:Y:S01]  /*45e0*/  VIADD R25, R27.reuse, UR6 ;  /* 0x000000061b197c36 */ /* 0x040fe20008000000 */
[----:B------:R-:W-:Y:S01]  /*45f0*/  PRMT R0, R18, 0x7632, R0 ;  /* 0x0000763212007816 */ /* 0x000fe20000000000 */
[----:B------:R-:W-:Y:S01]  /*4600*/  @P4 STG.E.U16 desc[UR18][R20.64], R18 ;  /* 0x0000001214004986 */ /* 0x000fe2000c101512 */
[----:B-1----:R-:W-:Y:S01]  /*4610*/  IMAD.WIDE R22, R27, 0x2, R36 ;  /* 0x000000021b167825 */ /* 0x002fe200078e0224 */
[----:B------:R-:W-:-:S02]  /*4620*/  ISETP.LT.AND P4, PT, R2, UR8, !P0 ;  /* 0x0000000802007c0c */ /* 0x000fc4000c781270 */
[----:B0-----:R-:W-:Y:S01]  /*4630*/  PRMT R10, R30, 0x7632, R10 ;  /* 0x000076321e0a7816 */ /* 0x001fe2000000000a */
[----:B------:R-:W-:Y:S01]  /*4640*/  IMAD.WIDE R2, R27, 0x2, R42 ;  /* 0x000000021b027825 */ /* 0x000fe200078e022a */
[----:B------:R-:W-:Y:S01]  /*4650*/  @P2 STG.E.U16 desc[UR18][R22.64], R0 ;  /* 0x0000000016002986 */ /* 0x000fe2000c101512 */
[----:B------:R-:W-:Y:S02]  /*4660*/  ISETP.LT.AND P2, PT, R5, UR8, !P3 ;  /* 0x0000000805007c0c */ /* 0x000fe4000df41270 */
[----:B------:R-:W-:Y:S01]  /*4670*/  IMAD.WIDE R8, R27, 0x2, R40 ;  /* 0x000000021b087825 */ /* 0x000fe200078e0228 */
[----:B------:R0:W-:Y:S01]  /*4680*/  @P5 STG.E.U16 desc[UR18][R2.64], R30 ;  /* 0x0000001e02005986 */ /* 0x0001e2000c101512 */
[----:B------:R-:W-:Y:S02]  /*4690*/  ISETP.LT.AND P5, PT, R5, UR8, !P0 ;  /* 0x0000000805007c0c */ /* 0x000fe4000c7a1270 */
[----:B------:R-:W-:Y:S01]  /*46a0*/  IMAD.WIDE R12, R25, 0x2, R38 ;  /* 0x00000002190c7825 */ /* 0x000fe200078e0226 */
[----:B------:R1:W-:Y:S01]  /*46b0*/  @P1 STG.E.U16 desc[UR18][R8.64], R10 ;  /* 0x0000000a08001986 */ /* 0x0003e2000c101512 */
[----:B------:R-:W-:-:S02]  /*46c0*/  ISETP.LT.AND P1, PT, R6, UR8, !P0 ;  /* 0x0000000806007c0c */ /* 0x000fc4000c721270 */
[----:B------:R-:W-:Y:S01]  /*46d0*/  ISETP.LT.AND P0, PT, R7, UR8, !P0 ;  /* 0x0000000807007c0c */ /* 0x000fe2000c701270 */
[----:B------:R3:W-:Y:S01]  /*46e0*/  @P6 STG.E.U16 desc[UR18][R12.64], R15 ;  /* 0x0000000f0c006986 */ /* 0x0007e2000c101512 */
[----:B------:R-:W-:Y:S01]  /*46f0*/  ISETP.LT.AND P6, PT, R6, UR8, !P3 ;  /* 0x0000000806007c0c */ /* 0x000fe2000dfc1270 */
[----:B--2---:R-:W-:Y:S01]  /*4700*/  VIADD R17, R25, UR6 ;  /* 0x0000000619117c36 */ /* 0x004fe20008000000 */
[----:B------:R-:W-:Y:S01]  /*4710*/  ISETP.LT.AND P3, PT, R7, UR8, !P3 ;  /* 0x0000000807007c0c */ /* 0x000fe2000df61270 */
[----:B0-----:R-:W-:Y:S01]  /*4720*/  IMAD.WIDE R2, R25, 0x2, R36 ;  /* 0x0000000219027825 */ /* 0x001fe200078e0224 */
[----:B------:R-:W-:Y:S02]  /*4730*/  PRMT R0, R15, 0x7632, R0 ;  /* 0x000076320f007816 */ /* 0x000fe40000000000 */
[----:B------:R-:W-:Y:S01]  /*4740*/  PRMT R18, R19, 0x7632, R18 ;  /* 0x0000763213127816 */ /* 0x000fe20000000012 */
[----:B------:R-:W-:Y:S01]  /*4750*/  IMAD.WIDE R4, R25, 0x2, R42 ;  /* 0x0000000219047825 */ /* 0x000fe200078e022a */
[----:B-1----:R-:W-:Y:S01]  /*4760*/  PRMT R8, R11, 0x7632, R8 ;  /* 0x000076320b087816 */ /* 0x002fe20000000008 */
[----:B------:R3:W-:Y:S02]  /*4770*/  @P2 STG.E.U16 desc[UR18][R2.64], R0 ;  /* 0x0000000002002986 */ /* 0x0007e4000c101512 */
[----:B------:R-:W-:-:S02]  /*4780*/  IMAD.WIDE R6, R25, 0x2, R40 ;  /* 0x0000000219067825 */ /* 0x000fc400078e0228 */
[----:B------:R3:W-:Y:S02]  /*4790*/  @P6 STG.E.U16 desc[UR18][R4.64], R11 ;  /* 0x0000000b04006986 */ /* 0x0007e4000c101512 */
[C---:B------:R-:W-:Y:S02]  /*47a0*/  IMAD.WIDE R38, R17.reuse, 0x2, R38 ;  /* 0x0000000211267825 */ /* 0x040fe400078e0226 */
[----:B------:R3:W-:Y:S02]  /*47b0*/  @P3 STG.E.U16 desc[UR18][R6.64], R8 ;  /* 0x0000000806003986 */ /* 0x0007e4000c101512 */
[C---:B------:R-:W-:Y:S02]  /*47c0*/  IMAD.WIDE R36, R17.reuse, 0x2, R36 ;  /* 0x0000000211247825 */ /* 0x040fe400078e0224 */
[----:B------:R3:W-:Y:S02]  /*47d0*/  @P4 STG.E.U16 desc[UR18][R38.64], R19 ;  /* 0x0000001326004986 */ /* 0x0007e4000c101512 */
[----:B------:R-:W-:-:S02]  /*47e0*/  IMAD.WIDE R42, R17, 0x2, R42 ;  /* 0x00000002112a7825 */ /* 0x000fc400078e022a */
[----:B------:R3:W-:Y:S02]  /*47f0*/  @P5 STG.E.U16 desc[UR18][R36.64], R18 ;  /* 0x0000001224005986 */ /* 0x0007e4000c101512 */
[----:B------:R-:W-:Y:S02]  /*4800*/  IMAD.WIDE R40, R17, 0x2, R40 ;  /* 0x0000000211287825 */ /* 0x000fe400078e0228 */
[----:B------:R3:W-:Y:S01]  /*4810*/  @P1 STG.E.U16 desc[UR18][R42.64], R31 ;  /* 0x0000001f2a001986 */ /* 0x0007e2000c101512 */
[----:B------:R-:W-:Y:S05]  /*4820*/  @!P0 EXIT ;  /* 0x000000000000894d */ /* 0x000fea0003800000 */
[----:B------:R-:W-:-:S05]  /*4830*/  PRMT R20, R31, 0x7632, R20 ;  /* 0x000076321f147816 */ /* 0x000fca0000000014 */
[----:B------:R-:W-:Y:S01]  /*4840*/  STG.E.U16 desc[UR18][R40.64], R20 ;  /* 0x0000001428007986 */ /* 0x000fe2000c101512 */
[----:B------:R-:W-:Y:S05]  /*4850*/  EXIT ;  /* 0x000000000000794d */ /* 0x000fea0003800000 */
.L_x_2:
[----:B------:R-:W-:-:S00]  /*4860*/  BRA `(.L_x_2) ;  /* 0xfffffffc00fc7947 */ /* 0x000fc0000383ffff */
[----:B------:R-:W-:-:S00]  /*4870*/  NOP ;  /* 0x0000000000007918 */ /* 0x000fc00000000000 */
        /* <DEDUP_REMOVED lines=8> */
.L_x_3:


//--------------------- .nv.shared.matmul_kernel  --------------------------
	.section	.nv.shared.matmul_kernel,"aw",@nobits
	.sectionflags	@""
	.align	16
	.zero		1024


//--------------------- .nv.shared.reserved.0     --------------------------
	.section	.nv.shared.reserved.0,"aw",@nobits
	.weak		__nv_reservedSMEM_offset_0_alias
	.size		__nv_reservedSMEM_offset_0_alias, 0, 0
	.other		__nv_reservedSMEM_offset_0_alias,@"STO_CUDA_RESERVED_SHARED STV_DEFAULT"
__nv_reservedSMEM_offset_0_alias:
	.zero		0


//--------------------- .nv.constant0.matmul_kernel --------------------------
	.section	.nv.constant0.matmul_kernel,"a",@progbits
	.sectionflags	@""
	.align	4
.nv.constant0.matmul_kernel:
	.zero		608


//--------------------- SYMBOLS --------------------------

	.type		.nv.reservedSmem.offset0,@object
	.size		.nv.reservedSmem.offset0,0x4
